//
// Generated by NVIDIA NVVM Compiler
//
// Compiler Build ID: CL-36424714
// Cuda compilation tools, release 13.0, V13.0.88
// Based on NVVM 20.0.0
//

.version 9.0
.target sm_100
.address_size 64

	// .globl	_Z8sgemm_v3ILi64ELi64ELi8ELi8EEviiifPKfS1_fPf
// _ZZ8sgemm_v3ILi64ELi64ELi8ELi8EEviiifPKfS1_fPfE3s_A has been demoted
// _ZZ8sgemm_v3ILi64ELi64ELi8ELi8EEviiifPKfS1_fPfE3s_B has been demoted
// _ZZ8sgemm_v3ILi128ELi128ELi8ELi8EEviiifPKfS1_fPfE3s_A has been demoted
// _ZZ8sgemm_v3ILi128ELi128ELi8ELi8EEviiifPKfS1_fPfE3s_B has been demoted

.visible .entry _Z8sgemm_v3ILi64ELi64ELi8ELi8EEviiifPKfS1_fPf(
	.param .u32 _Z8sgemm_v3ILi64ELi64ELi8ELi8EEviiifPKfS1_fPf_param_0,
	.param .u32 _Z8sgemm_v3ILi64ELi64ELi8ELi8EEviiifPKfS1_fPf_param_1,
	.param .u32 _Z8sgemm_v3ILi64ELi64ELi8ELi8EEviiifPKfS1_fPf_param_2,
	.param .f32 _Z8sgemm_v3ILi64ELi64ELi8ELi8EEviiifPKfS1_fPf_param_3,
	.param .u64 .ptr .align 1 _Z8sgemm_v3ILi64ELi64ELi8ELi8EEviiifPKfS1_fPf_param_4,
	.param .u64 .ptr .align 1 _Z8sgemm_v3ILi64ELi64ELi8ELi8EEviiifPKfS1_fPf_param_5,
	.param .f32 _Z8sgemm_v3ILi64ELi64ELi8ELi8EEviiifPKfS1_fPf_param_6,
	.param .u64 .ptr .align 1 _Z8sgemm_v3ILi64ELi64ELi8ELi8EEviiifPKfS1_fPf_param_7
)
{
	.reg .pred 	%p<33>;
	.reg .b32 	%r<74>;
	.reg .b32 	%f<205>;
	.reg .b64 	%rd<29>;
	// demoted variable
	.shared .align 4 .b8 _ZZ8sgemm_v3ILi64ELi64ELi8ELi8EEviiifPKfS1_fPfE3s_A[2048];
	// demoted variable
	.shared .align 4 .b8 _ZZ8sgemm_v3ILi64ELi64ELi8ELi8EEviiifPKfS1_fPfE3s_B[2048];
	ld.param.u32 	%r33, [_Z8sgemm_v3ILi64ELi64ELi8ELi8EEviiifPKfS1_fPf_param_0];
	ld.param.u32 	%r34, [_Z8sgemm_v3ILi64ELi64ELi8ELi8EEviiifPKfS1_fPf_param_1];
	ld.param.u32 	%r35, [_Z8sgemm_v3ILi64ELi64ELi8ELi8EEviiifPKfS1_fPf_param_2];
	ld.param.f32 	%f29, [_Z8sgemm_v3ILi64ELi64ELi8ELi8EEviiifPKfS1_fPf_param_3];
	ld.param.f32 	%f30, [_Z8sgemm_v3ILi64ELi64ELi8ELi8EEviiifPKfS1_fPf_param_6];
	ld.param.u64 	%rd4, [_Z8sgemm_v3ILi64ELi64ELi8ELi8EEviiifPKfS1_fPf_param_7];
	cvta.to.global.u64 	%rd1, %rd4;
	mov.u32 	%r1, %ctaid.x;
	mov.u32 	%r2, %ctaid.y;
	mov.u32 	%r36, %tid.x;
	and.b32  	%r3, %r36, 63;
	shr.u32 	%r4, %r36, 3;
	and.b32  	%r5, %r4, 120;
	and.b32  	%r71, %r36, 7;
	shr.u32 	%r69, %r36, 6;
	setp.lt.s32 	%p1, %r35, 1;
	mov.f32 	%f195, 0f00000000;
	mov.f32 	%f196, %f195;
	mov.f32 	%f197, %f195;
	mov.f32 	%f198, %f195;
	mov.f32 	%f199, %f195;
	mov.f32 	%f200, %f195;
	mov.f32 	%f201, %f195;
	mov.f32 	%f202, %f195;
	@%p1 bra 	$L__BB0_7;
	shl.b32 	%r38, %r2, 6;
	add.s32 	%r8, %r38, %r4;
	shl.b32 	%r39, %r4, 5;
	mov.u32 	%r40, _ZZ8sgemm_v3ILi64ELi64ELi8ELi8EEviiifPKfS1_fPfE3s_A;
	add.s32 	%r41, %r40, %r39;
	shl.b32 	%r42, %r71, 2;
	add.s32 	%r9, %r41, %r42;
	shl.b32 	%r43, %r1, 6;
	shl.b32 	%r44, %r69, 8;
	mov.u32 	%r45, _ZZ8sgemm_v3ILi64ELi64ELi8ELi8EEviiifPKfS1_fPfE3s_B;
	add.s32 	%r46, %r45, %r44;
	shl.b32 	%r47, %r3, 2;
	add.s32 	%r10, %r46, %r47;
	mad.lo.s32 	%r72, %r35, %r8, %r71;
	mad.lo.s32 	%r48, %r34, %r69, %r43;
	add.s32 	%r70, %r48, %r3;
	shl.b32 	%r13, %r34, 3;
	mov.b32 	%r73, 0;
	mov.f32 	%f195, 0f00000000;
$L__BB0_2:
	setp.ge.s32 	%p2, %r8, %r33;
	setp.ge.s32 	%p3, %r71, %r35;
	mov.f32 	%f203, 0f00000000;
	or.pred  	%p4, %p2, %p3;
	@%p4 bra 	$L__BB0_4;
	ld.param.u64 	%rd27, [_Z8sgemm_v3ILi64ELi64ELi8ELi8EEviiifPKfS1_fPf_param_4];
	mul.wide.s32 	%rd5, %r72, 4;
	cvta.to.global.u64 	%rd6, %rd27;
	add.s64 	%rd7, %rd6, %rd5;
	ld.global.f32 	%f203, [%rd7];
$L__BB0_4:
	or.b32  	%r50, %r43, %r3;
	setp.ge.s32 	%p5, %r50, %r34;
	st.shared.f32 	[%r9], %f203;
	setp.ge.s32 	%p6, %r69, %r35;
	mov.f32 	%f204, 0f00000000;
	or.pred  	%p7, %p6, %p5;
	@%p7 bra 	$L__BB0_6;
	ld.param.u64 	%rd28, [_Z8sgemm_v3ILi64ELi64ELi8ELi8EEviiifPKfS1_fPf_param_5];
	cvta.to.global.u64 	%rd8, %rd28;
	mul.wide.s32 	%rd9, %r70, 4;
	add.s64 	%rd10, %rd8, %rd9;
	ld.global.f32 	%f204, [%rd10];
$L__BB0_6:
	st.shared.f32 	[%r10], %f204;
	bar.sync 	0;
	shl.b32 	%r52, %r3, 2;
	mov.u32 	%r53, _ZZ8sgemm_v3ILi64ELi64ELi8ELi8EEviiifPKfS1_fPfE3s_B;
	add.s32 	%r54, %r53, %r52;
	ld.shared.f32 	%f35, [%r54];
	shl.b32 	%r55, %r5, 5;
	mov.u32 	%r56, _ZZ8sgemm_v3ILi64ELi64ELi8ELi8EEviiifPKfS1_fPfE3s_A;
	add.s32 	%r57, %r56, %r55;
	ld.shared.f32 	%f36, [%r57];
	fma.rn.f32 	%f37, %f35, %f36, %f202;
	ld.shared.f32 	%f38, [%r57+32];
	fma.rn.f32 	%f39, %f35, %f38, %f201;
	ld.shared.f32 	%f40, [%r57+64];
	fma.rn.f32 	%f41, %f35, %f40, %f200;
	ld.shared.f32 	%f42, [%r57+96];
	fma.rn.f32 	%f43, %f35, %f42, %f199;
	ld.shared.f32 	%f44, [%r57+128];
	fma.rn.f32 	%f45, %f35, %f44, %f198;
	ld.shared.f32 	%f46, [%r57+160];
	fma.rn.f32 	%f47, %f35, %f46, %f197;
	ld.shared.f32 	%f48, [%r57+192];
	fma.rn.f32 	%f49, %f35, %f48, %f196;
	ld.shared.f32 	%f50, [%r57+224];
	fma.rn.f32 	%f51, %f35, %f50, %f195;
	ld.shared.f32 	%f52, [%r54+256];
	ld.shared.f32 	%f53, [%r57+4];
	fma.rn.f32 	%f54, %f52, %f53, %f37;
	ld.shared.f32 	%f55, [%r57+36];
	fma.rn.f32 	%f56, %f52, %f55, %f39;
	ld.shared.f32 	%f57, [%r57+68];
	fma.rn.f32 	%f58, %f52, %f57, %f41;
	ld.shared.f32 	%f59, [%r57+100];
	fma.rn.f32 	%f60, %f52, %f59, %f43;
	ld.shared.f32 	%f61, [%r57+132];
	fma.rn.f32 	%f62, %f52, %f61, %f45;
	ld.shared.f32 	%f63, [%r57+164];
	fma.rn.f32 	%f64, %f52, %f63, %f47;
	ld.shared.f32 	%f65, [%r57+196];
	fma.rn.f32 	%f66, %f52, %f65, %f49;
	ld.shared.f32 	%f67, [%r57+228];
	fma.rn.f32 	%f68, %f52, %f67, %f51;
	ld.shared.f32 	%f69, [%r54+512];
	ld.shared.f32 	%f70, [%r57+8];
	fma.rn.f32 	%f71, %f69, %f70, %f54;
	ld.shared.f32 	%f72, [%r57+40];
	fma.rn.f32 	%f73, %f69, %f72, %f56;
	ld.shared.f32 	%f74, [%r57+72];
	fma.rn.f32 	%f75, %f69, %f74, %f58;
	ld.shared.f32 	%f76, [%r57+104];
	fma.rn.f32 	%f77, %f69, %f76, %f60;
	ld.shared.f32 	%f78, [%r57+136];
	fma.rn.f32 	%f79, %f69, %f78, %f62;
	ld.shared.f32 	%f80, [%r57+168];
	fma.rn.f32 	%f81, %f69, %f80, %f64;
	ld.shared.f32 	%f82, [%r57+200];
	fma.rn.f32 	%f83, %f69, %f82, %f66;
	ld.shared.f32 	%f84, [%r57+232];
	fma.rn.f32 	%f85, %f69, %f84, %f68;
	ld.shared.f32 	%f86, [%r54+768];
	ld.shared.f32 	%f87, [%r57+12];
	fma.rn.f32 	%f88, %f86, %f87, %f71;
	ld.shared.f32 	%f89, [%r57+44];
	fma.rn.f32 	%f90, %f86, %f89, %f73;
	ld.shared.f32 	%f91, [%r57+76];
	fma.rn.f32 	%f92, %f86, %f91, %f75;
	ld.shared.f32 	%f93, [%r57+108];
	fma.rn.f32 	%f94, %f86, %f93, %f77;
	ld.shared.f32 	%f95, [%r57+140];
	fma.rn.f32 	%f96, %f86, %f95, %f79;
	ld.shared.f32 	%f97, [%r57+172];
	fma.rn.f32 	%f98, %f86, %f97, %f81;
	ld.shared.f32 	%f99, [%r57+204];
	fma.rn.f32 	%f100, %f86, %f99, %f83;
	ld.shared.f32 	%f101, [%r57+236];
	fma.rn.f32 	%f102, %f86, %f101, %f85;
	ld.shared.f32 	%f103, [%r54+1024];
	ld.shared.f32 	%f104, [%r57+16];
	fma.rn.f32 	%f105, %f103, %f104, %f88;
	ld.shared.f32 	%f106, [%r57+48];
	fma.rn.f32 	%f107, %f103, %f106, %f90;
	ld.shared.f32 	%f108, [%r57+80];
	fma.rn.f32 	%f109, %f103, %f108, %f92;
	ld.shared.f32 	%f110, [%r57+112];
	fma.rn.f32 	%f111, %f103, %f110, %f94;
	ld.shared.f32 	%f112, [%r57+144];
	fma.rn.f32 	%f113, %f103, %f112, %f96;
	ld.shared.f32 	%f114, [%r57+176];
	fma.rn.f32 	%f115, %f103, %f114, %f98;
	ld.shared.f32 	%f116, [%r57+208];
	fma.rn.f32 	%f117, %f103, %f116, %f100;
	ld.shared.f32 	%f118, [%r57+240];
	fma.rn.f32 	%f119, %f103, %f118, %f102;
	ld.shared.f32 	%f120, [%r54+1280];
	ld.shared.f32 	%f121, [%r57+20];
	fma.rn.f32 	%f122, %f120, %f121, %f105;
	ld.shared.f32 	%f123, [%r57+52];
	fma.rn.f32 	%f124, %f120, %f123, %f107;
	ld.shared.f32 	%f125, [%r57+84];
	fma.rn.f32 	%f126, %f120, %f125, %f109;
	ld.shared.f32 	%f127, [%r57+116];
	fma.rn.f32 	%f128, %f120, %f127, %f111;
	ld.shared.f32 	%f129, [%r57+148];
	fma.rn.f32 	%f130, %f120, %f129, %f113;
	ld.shared.f32 	%f131, [%r57+180];
	fma.rn.f32 	%f132, %f120, %f131, %f115;
	ld.shared.f32 	%f133, [%r57+212];
	fma.rn.f32 	%f134, %f120, %f133, %f117;
	ld.shared.f32 	%f135, [%r57+244];
	fma.rn.f32 	%f136, %f120, %f135, %f119;
	ld.shared.f32 	%f137, [%r54+1536];
	ld.shared.f32 	%f138, [%r57+24];
	fma.rn.f32 	%f139, %f137, %f138, %f122;
	ld.shared.f32 	%f140, [%r57+56];
	fma.rn.f32 	%f141, %f137, %f140, %f124;
	ld.shared.f32 	%f142, [%r57+88];
	fma.rn.f32 	%f143, %f137, %f142, %f126;
	ld.shared.f32 	%f144, [%r57+120];
	fma.rn.f32 	%f145, %f137, %f144, %f128;
	ld.shared.f32 	%f146, [%r57+152];
	fma.rn.f32 	%f147, %f137, %f146, %f130;
	ld.shared.f32 	%f148, [%r57+184];
	fma.rn.f32 	%f149, %f137, %f148, %f132;
	ld.shared.f32 	%f150, [%r57+216];
	fma.rn.f32 	%f151, %f137, %f150, %f134;
	ld.shared.f32 	%f152, [%r57+248];
	fma.rn.f32 	%f153, %f137, %f152, %f136;
	ld.shared.f32 	%f154, [%r54+1792];
	ld.shared.f32 	%f155, [%r57+28];
	fma.rn.f32 	%f202, %f154, %f155, %f139;
	ld.shared.f32 	%f156, [%r57+60];
	fma.rn.f32 	%f201, %f154, %f156, %f141;
	ld.shared.f32 	%f157, [%r57+92];
	fma.rn.f32 	%f200, %f154, %f157, %f143;
	ld.shared.f32 	%f158, [%r57+124];
	fma.rn.f32 	%f199, %f154, %f158, %f145;
	ld.shared.f32 	%f159, [%r57+156];
	fma.rn.f32 	%f198, %f154, %f159, %f147;
	ld.shared.f32 	%f160, [%r57+188];
	fma.rn.f32 	%f197, %f154, %f160, %f149;
	ld.shared.f32 	%f161, [%r57+220];
	fma.rn.f32 	%f196, %f154, %f161, %f151;
	ld.shared.f32 	%f162, [%r57+252];
	fma.rn.f32 	%f195, %f154, %f162, %f153;
	bar.sync 	0;
	add.s32 	%r73, %r73, 8;
	add.s32 	%r72, %r72, 8;
	add.s32 	%r71, %r71, 8;
	add.s32 	%r70, %r70, %r13;
	add.s32 	%r69, %r69, 8;
	setp.lt.s32 	%p8, %r73, %r35;
	@%p8 bra 	$L__BB0_2;
$L__BB0_7:
	shl.b32 	%r58, %r2, 6;
	add.s32 	%r14, %r5, %r58;
	shl.b32 	%r59, %r1, 6;
	or.b32  	%r60, %r59, %r3;
	setp.lt.s32 	%p9, %r60, %r34;
	setp.lt.s32 	%p10, %r14, %r33;
	and.pred  	%p11, %p10, %p9;
	@%p11 bra 	$L__BB0_8;
	bra.uni 	$L__BB0_9;
$L__BB0_8:
	mad.lo.s32 	%r61, %r14, %r34, %r60;
	mul.wide.u32 	%rd11, %r61, 4;
	add.s64 	%rd12, %rd1, %rd11;
	ld.global.f32 	%f163, [%rd12];
	mul.f32 	%f164, %f30, %f163;
	fma.rn.f32 	%f165, %f29, %f202, %f164;
	st.global.f32 	[%rd12], %f165;
$L__BB0_9:
	setp.ge.s32 	%p12, %r60, %r34;
	add.s32 	%r26, %r14, 1;
	setp.ge.s32 	%p13, %r26, %r33;
	or.pred  	%p14, %p13, %p12;
	@%p14 bra 	$L__BB0_11;
	mad.lo.s32 	%r62, %r26, %r34, %r60;
	mul.wide.u32 	%rd13, %r62, 4;
	add.s64 	%rd14, %rd1, %rd13;
	ld.global.f32 	%f166, [%rd14];
	mul.f32 	%f167, %f30, %f166;
	fma.rn.f32 	%f168, %f29, %f201, %f167;
	st.global.f32 	[%rd14], %f168;
$L__BB0_11:
	setp.ge.s32 	%p15, %r60, %r34;
	add.s32 	%r27, %r14, 2;
	setp.ge.s32 	%p16, %r27, %r33;
	or.pred  	%p17, %p16, %p15;
	@%p17 bra 	$L__BB0_13;
	mad.lo.s32 	%r63, %r27, %r34, %r60;
	mul.wide.u32 	%rd15, %r63, 4;
	add.s64 	%rd16, %rd1, %rd15;
	ld.global.f32 	%f169, [%rd16];
	mul.f32 	%f170, %f30, %f169;
	fma.rn.f32 	%f171, %f29, %f200, %f170;
	st.global.f32 	[%rd16], %f171;
$L__BB0_13:
	setp.ge.s32 	%p18, %r60, %r34;
	add.s32 	%r28, %r14, 3;
	setp.ge.s32 	%p19, %r28, %r33;
	or.pred  	%p20, %p19, %p18;
	@%p20 bra 	$L__BB0_15;
	mad.lo.s32 	%r64, %r28, %r34, %r60;
	mul.wide.u32 	%rd17, %r64, 4;
	add.s64 	%rd18, %rd1, %rd17;
	ld.global.f32 	%f172, [%rd18];
	mul.f32 	%f173, %f30, %f172;
	fma.rn.f32 	%f174, %f29, %f199, %f173;
	st.global.f32 	[%rd18], %f174;
$L__BB0_15:
	setp.ge.s32 	%p21, %r60, %r34;
	add.s32 	%r29, %r14, 4;
	setp.ge.s32 	%p22, %r29, %r33;
	or.pred  	%p23, %p22, %p21;
	@%p23 bra 	$L__BB0_17;
	mad.lo.s32 	%r65, %r29, %r34, %r60;
	mul.wide.u32 	%rd19, %r65, 4;
	add.s64 	%rd20, %rd1, %rd19;
	ld.global.f32 	%f175, [%rd20];
	mul.f32 	%f176, %f30, %f175;
	fma.rn.f32 	%f177, %f29, %f198, %f176;
	st.global.f32 	[%rd20], %f177;
$L__BB0_17:
	setp.ge.s32 	%p24, %r60, %r34;
	add.s32 	%r30, %r14, 5;
	setp.ge.s32 	%p25, %r30, %r33;
	or.pred  	%p26, %p25, %p24;
	@%p26 bra 	$L__BB0_19;
	mad.lo.s32 	%r66, %r30, %r34, %r60;
	mul.wide.u32 	%rd21, %r66, 4;
	add.s64 	%rd22, %rd1, %rd21;
	ld.global.f32 	%f178, [%rd22];
	mul.f32 	%f179, %f30, %f178;
	fma.rn.f32 	%f180, %f29, %f197, %f179;
	st.global.f32 	[%rd22], %f180;
$L__BB0_19:
	setp.ge.s32 	%p27, %r60, %r34;
	add.s32 	%r31, %r14, 6;
	setp.ge.s32 	%p28, %r31, %r33;
	or.pred  	%p29, %p28, %p27;
	@%p29 bra 	$L__BB0_21;
	mad.lo.s32 	%r67, %r31, %r34, %r60;
	mul.wide.u32 	%rd23, %r67, 4;
	add.s64 	%rd24, %rd1, %rd23;
	ld.global.f32 	%f181, [%rd24];
	mul.f32 	%f182, %f30, %f181;
	fma.rn.f32 	%f183, %f29, %f196, %f182;
	st.global.f32 	[%rd24], %f183;
$L__BB0_21:
	setp.ge.s32 	%p30, %r60, %r34;
	add.s32 	%r32, %r14, 7;
	setp.ge.s32 	%p31, %r32, %r33;
	or.pred  	%p32, %p31, %p30;
	@%p32 bra 	$L__BB0_23;
	mad.lo.s32 	%r68, %r32, %r34, %r60;
	mul.wide.u32 	%rd25, %r68, 4;
	add.s64 	%rd26, %rd1, %rd25;
	ld.global.f32 	%f184, [%rd26];
	mul.f32 	%f185, %f30, %f184;
	fma.rn.f32 	%f186, %f29, %f195, %f185;
	st.global.f32 	[%rd26], %f186;
$L__BB0_23:
	ret;

}
	// .globl	_Z8sgemm_v3ILi128ELi128ELi8ELi8EEviiifPKfS1_fPf
.visible .entry _Z8sgemm_v3ILi128ELi128ELi8ELi8EEviiifPKfS1_fPf(
	.param .u32 _Z8sgemm_v3ILi128ELi128ELi8ELi8EEviiifPKfS1_fPf_param_0,
	.param .u32 _Z8sgemm_v3ILi128ELi128ELi8ELi8EEviiifPKfS1_fPf_param_1,
	.param .u32 _Z8sgemm_v3ILi128ELi128ELi8ELi8EEviiifPKfS1_fPf_param_2,
	.param .f32 _Z8sgemm_v3ILi128ELi128ELi8ELi8EEviiifPKfS1_fPf_param_3,
	.param .u64 .ptr .align 1 _Z8sgemm_v3ILi128ELi128ELi8ELi8EEviiifPKfS1_fPf_param_4,
	.param .u64 .ptr .align 1 _Z8sgemm_v3ILi128ELi128ELi8ELi8EEviiifPKfS1_fPf_param_5,
	.param .f32 _Z8sgemm_v3ILi128ELi128ELi8ELi8EEviiifPKfS1_fPf_param_6,
	.param .u64 .ptr .align 1 _Z8sgemm_v3ILi128ELi128ELi8ELi8EEviiifPKfS1_fPf_param_7
)
{
	.reg .pred 	%p<33>;
	.reg .b32 	%r<75>;
	.reg .b32 	%f<205>;
	.reg .b64 	%rd<29>;
	// demoted variable
	.shared .align 4 .b8 _ZZ8sgemm_v3ILi128ELi128ELi8ELi8EEviiifPKfS1_fPfE3s_A[4096];
	// demoted variable
	.shared .align 4 .b8 _ZZ8sgemm_v3ILi128ELi128ELi8ELi8EEviiifPKfS1_fPfE3s_B[4096];
	ld.param.u32 	%r33, [_Z8sgemm_v3ILi128ELi128ELi8ELi8EEviiifPKfS1_fPf_param_0];
	ld.param.u32 	%r34, [_Z8sgemm_v3ILi128ELi128ELi8ELi8EEviiifPKfS1_fPf_param_1];
	ld.param.u32 	%r35, [_Z8sgemm_v3ILi128ELi128ELi8ELi8EEviiifPKfS1_fPf_param_2];
	ld.param.f32 	%f29, [_Z8sgemm_v3ILi128ELi128ELi8ELi8EEviiifPKfS1_fPf_param_3];
	ld.param.f32 	%f30, [_Z8sgemm_v3ILi128ELi128ELi8ELi8EEviiifPKfS1_fPf_param_6];
	ld.param.u64 	%rd4, [_Z8sgemm_v3ILi128ELi128ELi8ELi8EEviiifPKfS1_fPf_param_7];
	cvta.to.global.u64 	%rd1, %rd4;
	mov.u32 	%r1, %ctaid.x;
	mov.u32 	%r2, %ctaid.y;
	mov.u32 	%r3, %tid.x;
	and.b32  	%r4, %r3, 127;
	shr.u32 	%r36, %r3, 4;
	and.b32  	%r5, %r36, 56;
	and.b32  	%r72, %r3, 7;
	shr.u32 	%r70, %r3, 7;
	setp.lt.s32 	%p1, %r35, 1;
	mov.f32 	%f195, 0f00000000;
	mov.f32 	%f196, %f195;
	mov.f32 	%f197, %f195;
	mov.f32 	%f198, %f195;
	mov.f32 	%f199, %f195;
	mov.f32 	%f200, %f195;
	mov.f32 	%f201, %f195;
	mov.f32 	%f202, %f195;
	@%p1 bra 	$L__BB1_7;
	shr.u32 	%r38, %r3, 3;
	shl.b32 	%r39, %r2, 7;
	or.b32  	%r8, %r39, %r38;
	shl.b32 	%r40, %r38, 5;
	mov.u32 	%r41, _ZZ8sgemm_v3ILi128ELi128ELi8ELi8EEviiifPKfS1_fPfE3s_A;
	add.s32 	%r42, %r41, %r40;
	shl.b32 	%r43, %r72, 2;
	add.s32 	%r9, %r42, %r43;
	shl.b32 	%r44, %r1, 7;
	shl.b32 	%r45, %r70, 9;
	mov.u32 	%r46, _ZZ8sgemm_v3ILi128ELi128ELi8ELi8EEviiifPKfS1_fPfE3s_B;
	add.s32 	%r47, %r46, %r45;
	shl.b32 	%r48, %r4, 2;
	add.s32 	%r10, %r47, %r48;
	mad.lo.s32 	%r73, %r35, %r8, %r72;
	mad.lo.s32 	%r49, %r34, %r70, %r44;
	add.s32 	%r71, %r49, %r4;
	shl.b32 	%r13, %r34, 3;
	mov.b32 	%r74, 0;
	mov.f32 	%f195, 0f00000000;
$L__BB1_2:
	setp.ge.s32 	%p2, %r8, %r33;
	setp.ge.s32 	%p3, %r72, %r35;
	mov.f32 	%f203, 0f00000000;
	or.pred  	%p4, %p2, %p3;
	@%p4 bra 	$L__BB1_4;
	ld.param.u64 	%rd27, [_Z8sgemm_v3ILi128ELi128ELi8ELi8EEviiifPKfS1_fPf_param_4];
	mul.wide.s32 	%rd5, %r73, 4;
	cvta.to.global.u64 	%rd6, %rd27;
	add.s64 	%rd7, %rd6, %rd5;
	ld.global.f32 	%f203, [%rd7];
$L__BB1_4:
	or.b32  	%r51, %r44, %r4;
	setp.ge.s32 	%p5, %r51, %r34;
	st.shared.f32 	[%r9], %f203;
	setp.ge.s32 	%p6, %r70, %r35;
	mov.f32 	%f204, 0f00000000;
	or.pred  	%p7, %p6, %p5;
	@%p7 bra 	$L__BB1_6;
	ld.param.u64 	%rd28, [_Z8sgemm_v3ILi128ELi128ELi8ELi8EEviiifPKfS1_fPf_param_5];
	cvta.to.global.u64 	%rd8, %rd28;
	mul.wide.s32 	%rd9, %r71, 4;
	add.s64 	%rd10, %rd8, %rd9;
	ld.global.f32 	%f204, [%rd10];
$L__BB1_6:
	st.shared.f32 	[%r10], %f204;
	bar.sync 	0;
	shl.b32 	%r53, %r4, 2;
	mov.u32 	%r54, _ZZ8sgemm_v3ILi128ELi128ELi8ELi8EEviiifPKfS1_fPfE3s_B;
	add.s32 	%r55, %r54, %r53;
	ld.shared.f32 	%f35, [%r55];
	shl.b32 	%r56, %r5, 5;
	mov.u32 	%r57, _ZZ8sgemm_v3ILi128ELi128ELi8ELi8EEviiifPKfS1_fPfE3s_A;
	add.s32 	%r58, %r57, %r56;
	ld.shared.f32 	%f36, [%r58];
	fma.rn.f32 	%f37, %f35, %f36, %f202;
	ld.shared.f32 	%f38, [%r58+32];
	fma.rn.f32 	%f39, %f35, %f38, %f201;
	ld.shared.f32 	%f40, [%r58+64];
	fma.rn.f32 	%f41, %f35, %f40, %f200;
	ld.shared.f32 	%f42, [%r58+96];
	fma.rn.f32 	%f43, %f35, %f42, %f199;
	ld.shared.f32 	%f44, [%r58+128];
	fma.rn.f32 	%f45, %f35, %f44, %f198;
	ld.shared.f32 	%f46, [%r58+160];
	fma.rn.f32 	%f47, %f35, %f46, %f197;
	ld.shared.f32 	%f48, [%r58+192];
	fma.rn.f32 	%f49, %f35, %f48, %f196;
	ld.shared.f32 	%f50, [%r58+224];
	fma.rn.f32 	%f51, %f35, %f50, %f195;
	ld.shared.f32 	%f52, [%r55+512];
	ld.shared.f32 	%f53, [%r58+4];
	fma.rn.f32 	%f54, %f52, %f53, %f37;
	ld.shared.f32 	%f55, [%r58+36];
	fma.rn.f32 	%f56, %f52, %f55, %f39;
	ld.shared.f32 	%f57, [%r58+68];
	fma.rn.f32 	%f58, %f52, %f57, %f41;
	ld.shared.f32 	%f59, [%r58+100];
	fma.rn.f32 	%f60, %f52, %f59, %f43;
	ld.shared.f32 	%f61, [%r58+132];
	fma.rn.f32 	%f62, %f52, %f61, %f45;
	ld.shared.f32 	%f63, [%r58+164];
	fma.rn.f32 	%f64, %f52, %f63, %f47;
	ld.shared.f32 	%f65, [%r58+196];
	fma.rn.f32 	%f66, %f52, %f65, %f49;
	ld.shared.f32 	%f67, [%r58+228];
	fma.rn.f32 	%f68, %f52, %f67, %f51;
	ld.shared.f32 	%f69, [%r55+1024];
	ld.shared.f32 	%f70, [%r58+8];
	fma.rn.f32 	%f71, %f69, %f70, %f54;
	ld.shared.f32 	%f72, [%r58+40];
	fma.rn.f32 	%f73, %f69, %f72, %f56;
	ld.shared.f32 	%f74, [%r58+72];
	fma.rn.f32 	%f75, %f69, %f74, %f58;
	ld.shared.f32 	%f76, [%r58+104];
	fma.rn.f32 	%f77, %f69, %f76, %f60;
	ld.shared.f32 	%f78, [%r58+136];
	fma.rn.f32 	%f79, %f69, %f78, %f62;
	ld.shared.f32 	%f80, [%r58+168];
	fma.rn.f32 	%f81, %f69, %f80, %f64;
	ld.shared.f32 	%f82, [%r58+200];
	fma.rn.f32 	%f83, %f69, %f82, %f66;
	ld.shared.f32 	%f84, [%r58+232];
	fma.rn.f32 	%f85, %f69, %f84, %f68;
	ld.shared.f32 	%f86, [%r55+1536];
	ld.shared.f32 	%f87, [%r58+12];
	fma.rn.f32 	%f88, %f86, %f87, %f71;
	ld.shared.f32 	%f89, [%r58+44];
	fma.rn.f32 	%f90, %f86, %f89, %f73;
	ld.shared.f32 	%f91, [%r58+76];
	fma.rn.f32 	%f92, %f86, %f91, %f75;
	ld.shared.f32 	%f93, [%r58+108];
	fma.rn.f32 	%f94, %f86, %f93, %f77;
	ld.shared.f32 	%f95, [%r58+140];
	fma.rn.f32 	%f96, %f86, %f95, %f79;
	ld.shared.f32 	%f97, [%r58+172];
	fma.rn.f32 	%f98, %f86, %f97, %f81;
	ld.shared.f32 	%f99, [%r58+204];
	fma.rn.f32 	%f100, %f86, %f99, %f83;
	ld.shared.f32 	%f101, [%r58+236];
	fma.rn.f32 	%f102, %f86, %f101, %f85;
	ld.shared.f32 	%f103, [%r55+2048];
	ld.shared.f32 	%f104, [%r58+16];
	fma.rn.f32 	%f105, %f103, %f104, %f88;
	ld.shared.f32 	%f106, [%r58+48];
	fma.rn.f32 	%f107, %f103, %f106, %f90;
	ld.shared.f32 	%f108, [%r58+80];
	fma.rn.f32 	%f109, %f103, %f108, %f92;
	ld.shared.f32 	%f110, [%r58+112];
	fma.rn.f32 	%f111, %f103, %f110, %f94;
	ld.shared.f32 	%f112, [%r58+144];
	fma.rn.f32 	%f113, %f103, %f112, %f96;
	ld.shared.f32 	%f114, [%r58+176];
	fma.rn.f32 	%f115, %f103, %f114, %f98;
	ld.shared.f32 	%f116, [%r58+208];
	fma.rn.f32 	%f117, %f103, %f116, %f100;
	ld.shared.f32 	%f118, [%r58+240];
	fma.rn.f32 	%f119, %f103, %f118, %f102;
	ld.shared.f32 	%f120, [%r55+2560];
	ld.shared.f32 	%f121, [%r58+20];
	fma.rn.f32 	%f122, %f120, %f121, %f105;
	ld.shared.f32 	%f123, [%r58+52];
	fma.rn.f32 	%f124, %f120, %f123, %f107;
	ld.shared.f32 	%f125, [%r58+84];
	fma.rn.f32 	%f126, %f120, %f125, %f109;
	ld.shared.f32 	%f127, [%r58+116];
	fma.rn.f32 	%f128, %f120, %f127, %f111;
	ld.shared.f32 	%f129, [%r58+148];
	fma.rn.f32 	%f130, %f120, %f129, %f113;
	ld.shared.f32 	%f131, [%r58+180];
	fma.rn.f32 	%f132, %f120, %f131, %f115;
	ld.shared.f32 	%f133, [%r58+212];
	fma.rn.f32 	%f134, %f120, %f133, %f117;
	ld.shared.f32 	%f135, [%r58+244];
	fma.rn.f32 	%f136, %f120, %f135, %f119;
	ld.shared.f32 	%f137, [%r55+3072];
	ld.shared.f32 	%f138, [%r58+24];
	fma.rn.f32 	%f139, %f137, %f138, %f122;
	ld.shared.f32 	%f140, [%r58+56];
	fma.rn.f32 	%f141, %f137, %f140, %f124;
	ld.shared.f32 	%f142, [%r58+88];
	fma.rn.f32 	%f143, %f137, %f142, %f126;
	ld.shared.f32 	%f144, [%r58+120];
	fma.rn.f32 	%f145, %f137, %f144, %f128;
	ld.shared.f32 	%f146, [%r58+152];
	fma.rn.f32 	%f147, %f137, %f146, %f130;
	ld.shared.f32 	%f148, [%r58+184];
	fma.rn.f32 	%f149, %f137, %f148, %f132;
	ld.shared.f32 	%f150, [%r58+216];
	fma.rn.f32 	%f151, %f137, %f150, %f134;
	ld.shared.f32 	%f152, [%r58+248];
	fma.rn.f32 	%f153, %f137, %f152, %f136;
	ld.shared.f32 	%f154, [%r55+3584];
	ld.shared.f32 	%f155, [%r58+28];
	fma.rn.f32 	%f202, %f154, %f155, %f139;
	ld.shared.f32 	%f156, [%r58+60];
	fma.rn.f32 	%f201, %f154, %f156, %f141;
	ld.shared.f32 	%f157, [%r58+92];
	fma.rn.f32 	%f200, %f154, %f157, %f143;
	ld.shared.f32 	%f158, [%r58+124];
	fma.rn.f32 	%f199, %f154, %f158, %f145;
	ld.shared.f32 	%f159, [%r58+156];
	fma.rn.f32 	%f198, %f154, %f159, %f147;
	ld.shared.f32 	%f160, [%r58+188];
	fma.rn.f32 	%f197, %f154, %f160, %f149;
	ld.shared.f32 	%f161, [%r58+220];
	fma.rn.f32 	%f196, %f154, %f161, %f151;
	ld.shared.f32 	%f162, [%r58+252];
	fma.rn.f32 	%f195, %f154, %f162, %f153;
	bar.sync 	0;
	add.s32 	%r74, %r74, 8;
	add.s32 	%r73, %r73, 8;
	add.s32 	%r72, %r72, 8;
	add.s32 	%r71, %r71, %r13;
	add.s32 	%r70, %r70, 8;
	setp.lt.s32 	%p8, %r74, %r35;
	@%p8 bra 	$L__BB1_2;
$L__BB1_7:
	shl.b32 	%r59, %r2, 7;
	or.b32  	%r14, %r5, %r59;
	shl.b32 	%r60, %r1, 7;
	or.b32  	%r61, %r60, %r4;
	setp.lt.s32 	%p9, %r61, %r34;
	setp.lt.s32 	%p10, %r14, %r33;
	and.pred  	%p11, %p10, %p9;
	@%p11 bra 	$L__BB1_8;
	bra.uni 	$L__BB1_9;
$L__BB1_8:
	mad.lo.s32 	%r62, %r14, %r34, %r61;
	mul.wide.u32 	%rd11, %r62, 4;
	add.s64 	%rd12, %rd1, %rd11;
	ld.global.f32 	%f163, [%rd12];
	mul.f32 	%f164, %f30, %f163;
	fma.rn.f32 	%f165, %f29, %f202, %f164;
	st.global.f32 	[%rd12], %f165;
$L__BB1_9:
	setp.ge.s32 	%p12, %r61, %r34;
	add.s32 	%r26, %r14, 1;
	setp.ge.s32 	%p13, %r26, %r33;
	or.pred  	%p14, %p13, %p12;
	@%p14 bra 	$L__BB1_11;
	mad.lo.s32 	%r63, %r26, %r34, %r61;
	mul.wide.u32 	%rd13, %r63, 4;
	add.s64 	%rd14, %rd1, %rd13;
	ld.global.f32 	%f166, [%rd14];
	mul.f32 	%f167, %f30, %f166;
	fma.rn.f32 	%f168, %f29, %f201, %f167;
	st.global.f32 	[%rd14], %f168;
$L__BB1_11:
	setp.ge.s32 	%p15, %r61, %r34;
	add.s32 	%r27, %r14, 2;
	setp.ge.s32 	%p16, %r27, %r33;
	or.pred  	%p17, %p16, %p15;
	@%p17 bra 	$L__BB1_13;
	mad.lo.s32 	%r64, %r27, %r34, %r61;
	mul.wide.u32 	%rd15, %r64, 4;
	add.s64 	%rd16, %rd1, %rd15;
	ld.global.f32 	%f169, [%rd16];
	mul.f32 	%f170, %f30, %f169;
	fma.rn.f32 	%f171, %f29, %f200, %f170;
	st.global.f32 	[%rd16], %f171;
$L__BB1_13:
	setp.ge.s32 	%p18, %r61, %r34;
	add.s32 	%r28, %r14, 3;
	setp.ge.s32 	%p19, %r28, %r33;
	or.pred  	%p20, %p19, %p18;
	@%p20 bra 	$L__BB1_15;
	mad.lo.s32 	%r65, %r28, %r34, %r61;
	mul.wide.u32 	%rd17, %r65, 4;
	add.s64 	%rd18, %rd1, %rd17;
	ld.global.f32 	%f172, [%rd18];
	mul.f32 	%f173, %f30, %f172;
	fma.rn.f32 	%f174, %f29, %f199, %f173;
	st.global.f32 	[%rd18], %f174;
$L__BB1_15:
	setp.ge.s32 	%p21, %r61, %r34;
	add.s32 	%r29, %r14, 4;
	setp.ge.s32 	%p22, %r29, %r33;
	or.pred  	%p23, %p22, %p21;
	@%p23 bra 	$L__BB1_17;
	mad.lo.s32 	%r66, %r29, %r34, %r61;
	mul.wide.u32 	%rd19, %r66, 4;
	add.s64 	%rd20, %rd1, %rd19;
	ld.global.f32 	%f175, [%rd20];
	mul.f32 	%f176, %f30, %f175;
	fma.rn.f32 	%f177, %f29, %f198, %f176;
	st.global.f32 	[%rd20], %f177;
$L__BB1_17:
	setp.ge.s32 	%p24, %r61, %r34;
	add.s32 	%r30, %r14, 5;
	setp.ge.s32 	%p25, %r30, %r33;
	or.pred  	%p26, %p25, %p24;
	@%p26 bra 	$L__BB1_19;
	mad.lo.s32 	%r67, %r30, %r34, %r61;
	mul.wide.u32 	%rd21, %r67, 4;
	add.s64 	%rd22, %rd1, %rd21;
	ld.global.f32 	%f178, [%rd22];
	mul.f32 	%f179, %f30, %f178;
	fma.rn.f32 	%f180, %f29, %f197, %f179;
	st.global.f32 	[%rd22], %f180;
$L__BB1_19:
	setp.ge.s32 	%p27, %r61, %r34;
	add.s32 	%r31, %r14, 6;
	setp.ge.s32 	%p28, %r31, %r33;
	or.pred  	%p29, %p28, %p27;
	@%p29 bra 	$L__BB1_21;
	mad.lo.s32 	%r68, %r31, %r34, %r61;
	mul.wide.u32 	%rd23, %r68, 4;
	add.s64 	%rd24, %rd1, %rd23;
	ld.global.f32 	%f181, [%rd24];
	mul.f32 	%f182, %f30, %f181;
	fma.rn.f32 	%f183, %f29, %f196, %f182;
	st.global.f32 	[%rd24], %f183;
$L__BB1_21:
	setp.ge.s32 	%p30, %r61, %r34;
	add.s32 	%r32, %r14, 7;
	setp.ge.s32 	%p31, %r32, %r33;
	or.pred  	%p32, %p31, %p30;
	@%p32 bra 	$L__BB1_23;
	mad.lo.s32 	%r69, %r32, %r34, %r61;
	mul.wide.u32 	%rd25, %r69, 4;
	add.s64 	%rd26, %rd1, %rd25;
	ld.global.f32 	%f184, [%rd26];
	mul.f32 	%f185, %f30, %f184;
	fma.rn.f32 	%f186, %f29, %f195, %f185;
	st.global.f32 	[%rd26], %f186;
$L__BB1_23:
	ret;

}


// ===== COMPILED SASS (sm_100) =====

	.target	sm_100

	.elftype	@"ET_EXEC"


//--------------------- .note.nv.tkinfo           --------------------------
	.section	.note.nv.tkinfo,"",@"SHT_NOTE"
	.sectionflags	@"SHF_NOTE_NV_TKINFO"
	.tkinfo
        /*0018*/ 	.word	0x00000002
        /*0030*/ 	.string	""
        /*0030*/ 	.string	"ptxas"
        /*0030*/ 	.string	"Cuda compilation tools, release 13.0, V13.0.88"
        /*0030*/ 	.string	"Build cuda_13.0.r13.0/compiler.36424714_0"
        /*0030*/ 	.string	"-arch sm_100 -m 64 "



//--------------------- .note.nv.cuinfo           --------------------------
	.section	.note.nv.cuinfo,"",@"SHT_NOTE"
	.sectionflags	@"SHF_NOTE_NV_CUINFO"
        /*0018*/ 	.short	0x0002
        /*001a*/ 	.short	0x0064
        /*001c*/ 	.short	0x0082
	.zero		2


//--------------------- .nv.info                  --------------------------
	.section	.nv.info,"",@"SHT_CUDA_INFO"
	.align	4


	//----- nvinfo : EIATTR_REGCOUNT
	.align		4
        /*0000*/ 	.byte	0x04, 0x2f
        /*0002*/ 	.short	(.L_1 - .L_0)
	.align		4
.L_0:
        /*0004*/ 	.word	index@(_Z8sgemm_v3ILi64ELi64ELi8ELi8EEviiifPKfS1_fPf)
        /*0008*/ 	.word	0x0000002f


	//----- nvinfo : EIATTR_FRAME_SIZE
	.align		4
.L_1:
        /*000c*/ 	.byte	0x04, 0x11
        /*000e*/ 	.short	(.L_3 - .L_2)
	.align		4
.L_2:
        /*0010*/ 	.word	index@(_Z8sgemm_v3ILi64ELi64ELi8ELi8EEviiifPKfS1_fPf)
        /*0014*/ 	.word	0x00000000


	//----- nvinfo : EIATTR_REGCOUNT
	.align		4
.L_3:
        /*0018*/ 	.byte	0x04, 0x2f
        /*001a*/ 	.short	(.L_5 - .L_4)
	.align		4
.L_4:
        /*001c*/ 	.word	index@(_Z8sgemm_v3ILi128ELi128ELi8ELi8EEviiifPKfS1_fPf)
        /*0020*/ 	.word	0x0000002f


	//----- nvinfo : EIATTR_FRAME_SIZE
	.align		4
.L_5:
        /*0024*/ 	.byte	0x04, 0x11
        /*0026*/ 	.short	(.L_7 - .L_6)
	.align		4
.L_6:
        /*0028*/ 	.word	index@(_Z8sgemm_v3ILi128ELi128ELi8ELi8EEviiifPKfS1_fPf)
        /*002c*/ 	.word	0x00000000


	//----- nvinfo : EIATTR_MIN_STACK_SIZE
	.align		4
.L_7:
        /*0030*/ 	.byte	0x04, 0x12
        /*0032*/ 	.short	(.L_9 - .L_8)
	.align		4
.L_8:
        /*0034*/ 	.word	index@(_Z8sgemm_v3ILi128ELi128ELi8ELi8EEviiifPKfS1_fPf)
        /*0038*/ 	.word	0x00000000


	//----- nvinfo : EIATTR_MIN_STACK_SIZE
	.align		4
.L_9:
        /*003c*/ 	.byte	0x04, 0x12
        /*003e*/ 	.short	(.L_11 - .L_10)
	.align		4
.L_10:
        /*0040*/ 	.word	index@(_Z8sgemm_v3ILi64ELi64ELi8ELi8EEviiifPKfS1_fPf)
        /*0044*/ 	.word	0x00000000
.L_11:


//--------------------- .nv.compat                --------------------------
	.section	.nv.compat,"",@"SHT_CUDA_COMPAT_INFO"
	.align	4
        /*0000*/ 	.byte	0x02, 0x09, 0x00, 0x00, 0x02, 0x02, 0x01, 0x00, 0x02, 0x05, 0x05, 0x00, 0x03, 0x07, 0x01, 0x01
        /*0010*/ 	.byte	0x02, 0x03, 0x00, 0x00, 0x02, 0x06, 0x01, 0x00, 0x04, 0x0b, 0x08, 0x00, 0x09, 0x00, 0x00, 0x00
        /*0020*/ 	.byte	0x00, 0x00, 0x00, 0x00


//--------------------- .nv.info._Z8sgemm_v3ILi128ELi128ELi8ELi8EEviiifPKfS1_fPf --------------------------
	.section	.nv.info._Z8sgemm_v3ILi128ELi128ELi8ELi8EEviiifPKfS1_fPf,"",@"SHT_CUDA_INFO"
	.sectionflags	@""
	.align	4


	//----- nvinfo : EIATTR_CUDA_API_VERSION
	.align		4
        /*0000*/ 	.byte	0x04, 0x37
        /*0002*/ 	.short	(.L_13 - .L_12)
.L_12:
        /*0004*/ 	.word	0x00000082


	//----- nvinfo : EIATTR_KPARAM_INFO
	.align		4
.L_13:
        /*0008*/ 	.byte	0x04, 0x17
        /*000a*/ 	.short	(.L_15 - .L_14)
.L_14:
        /*000c*/ 	.word	0x00000000
        /*0010*/ 	.short	0x0007
        /*0012*/ 	.short	0x0028
        /*0014*/ 	.byte	0x00, 0xf5, 0x21, 0x00


	//----- nvinfo : EIATTR_KPARAM_INFO
	.align		4
.L_15:
        /*0018*/ 	.byte	0x04, 0x17
        /*001a*/ 	.short	(.L_17 - .L_16)
.L_16:
        /*001c*/ 	.word	0x00000000
        /*0020*/ 	.short	0x0006
        /*0022*/ 	.short	0x0020
        /*0024*/ 	.byte	0x00, 0xf0, 0x11, 0x00


	//----- nvinfo : EIATTR_KPARAM_INFO
	.align		4
.L_17:
        /*0028*/ 	.byte	0x04, 0x17
        /*002a*/ 	.short	(.L_19 - .L_18)
.L_18:
        /*002c*/ 	.word	0x00000000
        /*0030*/ 	.short	0x0005
        /*0032*/ 	.short	0x0018
        /*0034*/ 	.byte	0x00, 0xf5, 0x21, 0x00


	//----- nvinfo : EIATTR_KPARAM_INFO
	.align		4
.L_19:
        /*0038*/ 	.byte	0x04, 0x17
        /*003a*/ 	.short	(.L_21 - .L_20)
.L_20:
        /*003c*/ 	.word	0x00000000
        /*0040*/ 	.short	0x0004
        /*0042*/ 	.short	0x0010
        /*0044*/ 	.byte	0x00, 0xf5, 0x21, 0x00


	//----- nvinfo : EIATTR_KPARAM_INFO
	.align		4
.L_21:
        /*0048*/ 	.byte	0x04, 0x17
        /*004a*/ 	.short	(.L_23 - .L_22)
.L_22:
        /*004c*/ 	.word	0x00000000
        /*0050*/ 	.short	0x0003
        /*0052*/ 	.short	0x000c
        /*0054*/ 	.byte	0x00, 0xf0, 0x11, 0x00


	//----- nvinfo : EIATTR_KPARAM_INFO
	.align		4
.L_23:
        /*0058*/ 	.byte	0x04, 0x17
        /*005a*/ 	.short	(.L_25 - .L_24)
.L_24:
        /*005c*/ 	.word	0x00000000
        /*0060*/ 	.short	0x0002
        /*0062*/ 	.short	0x0008
        /*0064*/ 	.byte	0x00, 0xf0, 0x11, 0x00


	//----- nvinfo : EIATTR_KPARAM_INFO
	.align		4
.L_25:
        /*0068*/ 	.byte	0x04, 0x17
        /*006a*/ 	.short	(.L_27 - .L_26)
.L_26:
        /*006c*/ 	.word	0x00000000
        /*0070*/ 	.short	0x0001
        /*0072*/ 	.short	0x0004
        /*0074*/ 	.byte	0x00, 0xf0, 0x11, 0x00


	//----- nvinfo : EIATTR_KPARAM_INFO
	.align		4
.L_27:
        /*0078*/ 	.byte	0x04, 0x17
        /*007a*/ 	.short	(.L_29 - .L_28)
.L_28:
        /*007c*/ 	.word	0x00000000
        /*0080*/ 	.short	0x0000
        /*0082*/ 	.short	0x0000
        /*0084*/ 	.byte	0x00, 0xf0, 0x11, 0x00


	//----- nvinfo : EIATTR_SPARSE_MMA_MASK
	.align		4
.L_29:
        /*0088*/ 	.byte	0x03, 0x50
        /*008a*/ 	.short	0x0000


	//----- nvinfo : EIATTR_MAXREG_COUNT
	.align		4
        /*008c*/ 	.byte	0x03, 0x1b
        /*008e*/ 	.short	0x00ff


	//----- nvinfo : EIATTR_NUM_BARRIERS
	.align		4
        /*0090*/ 	.byte	0x02, 0x4c
        /*0092*/ 	.byte	0x01
	.zero		1


	//----- nvinfo : EIATTR_MERCURY_ISA_VERSION
	.align		4
        /*0094*/ 	.byte	0x03, 0x5f
        /*0096*/ 	.short	0x0101


	//----- nvinfo : EIATTR_VRC_CTA_INIT_COUNT
	.align		4
        /*0098*/ 	.byte	0x02, 0x4a
	.zero		1
	.zero		1


	//----- nvinfo : EIATTR_EXIT_INSTR_OFFSETS
	.align		4
        /*009c*/ 	.byte	0x04, 0x1c
        /*009e*/ 	.short	(.L_31 - .L_30)


	//   ....[0]....
.L_30:
        /*00a0*/ 	.word	0x00000f20


	//   ....[1]....
        /*00a4*/ 	.word	0x00000fc0


	//----- nvinfo : EIATTR_CBANK_PARAM_SIZE
	.align		4
.L_31:
        /*00a8*/ 	.byte	0x03, 0x19
        /*00aa*/ 	.short	0x0030


	//----- nvinfo : EIATTR_PARAM_CBANK
	.align		4
        /*00ac*/ 	.byte	0x04, 0x0a
        /*00ae*/ 	.short	(.L_33 - .L_32)
	.align		4
.L_32:
        /*00b0*/ 	.word	index@(.nv.constant0._Z8sgemm_v3ILi128ELi128ELi8ELi8EEviiifPKfS1_fPf)
        /*00b4*/ 	.short	0x0380
        /*00b6*/ 	.short	0x0030


	//----- nvinfo : EIATTR_SW_WAR
	.align		4
.L_33:
        /*00b8*/ 	.byte	0x04, 0x36
        /*00ba*/ 	.short	(.L_35 - .L_34)
.L_34:
        /*00bc*/ 	.word	0x00000008
.L_35:


//--------------------- .nv.info._Z8sgemm_v3ILi64ELi64ELi8ELi8EEviiifPKfS1_fPf --------------------------
	.section	.nv.info._Z8sgemm_v3ILi64ELi64ELi8ELi8EEviiifPKfS1_fPf,"",@"SHT_CUDA_INFO"
	.sectionflags	@""
	.align	4


	//----- nvinfo : EIATTR_CUDA_API_VERSION
	.align		4
        /*0000*/ 	.byte	0x04, 0x37
        /*0002*/ 	.short	(.L_37 - .L_36)
.L_36:
        /*0004*/ 	.word	0x00000082


	//----- nvinfo : EIATTR_KPARAM_INFO
	.align		4
.L_37:
        /*0008*/ 	.byte	0x04, 0x17
        /*000a*/ 	.short	(.L_39 - .L_38)
.L_38:
        /*000c*/ 	.word	0x00000000
        /*0010*/ 	.short	0x0007
        /*0012*/ 	.short	0x0028
        /*0014*/ 	.byte	0x00, 0xf5, 0x21, 0x00


	//----- nvinfo : EIATTR_KPARAM_INFO
	.align		4
.L_39:
        /*0018*/ 	.byte	0x04, 0x17
        /*001a*/ 	.short	(.L_41 - .L_40)
.L_40:
        /*001c*/ 	.word	0x00000000
        /*0020*/ 	.short	0x0006
        /*0022*/ 	.short	0x0020
        /*0024*/ 	.byte	0x00, 0xf0, 0x11, 0x00


	//----- nvinfo : EIATTR_KPARAM_INFO
	.align		4
.L_41:
        /*0028*/ 	.byte	0x04, 0x17
        /*002a*/ 	.short	(.L_43 - .L_42)
.L_42:
        /*002c*/ 	.word	0x00000000
        /*0030*/ 	.short	0x0005
        /*0032*/ 	.short	0x0018
        /*0034*/ 	.byte	0x00, 0xf5, 0x21, 0x00


	//----- nvinfo : EIATTR_KPARAM_INFO
	.align		4
.L_43:
        /*0038*/ 	.byte	0x04, 0x17
        /*003a*/ 	.short	(.L_45 - .L_44)
.L_44:
        /*003c*/ 	.word	0x00000000
        /*0040*/ 	.short	0x0004
        /*0042*/ 	.short	0x0010
        /*0044*/ 	.byte	0x00, 0xf5, 0x21, 0x00


	//----- nvinfo : EIATTR_KPARAM_INFO
	.align		4
.L_45:
        /*0048*/ 	.byte	0x04, 0x17
        /*004a*/ 	.short	(.L_47 - .L_46)
.L_46:
        /*004c*/ 	.word	0x00000000
        /*0050*/ 	.short	0x0003
        /*0052*/ 	.short	0x000c
        /*0054*/ 	.byte	0x00, 0xf0, 0x11, 0x00


	//----- nvinfo : EIATTR_KPARAM_INFO
	.align		4
.L_47:
        /*0058*/ 	.byte	0x04, 0x17
        /*005a*/ 	.short	(.L_49 - .L_48)
.L_48:
        /*005c*/ 	.word	0x00000000
        /*0060*/ 	.short	0x0002
        /*0062*/ 	.short	0x0008
        /*0064*/ 	.byte	0x00, 0xf0, 0x11, 0x00


	//----- nvinfo : EIATTR_KPARAM_INFO
	.align		4
.L_49:
        /*0068*/ 	.byte	0x04, 0x17
        /*006a*/ 	.short	(.L_51 - .L_50)
.L_50:
        /*006c*/ 	.word	0x00000000
        /*0070*/ 	.short	0x0001
        /*0072*/ 	.short	0x0004
        /*0074*/ 	.byte	0x00, 0xf0, 0x11, 0x00


	//----- nvinfo : EIATTR_KPARAM_INFO
	.align		4
.L_51:
        /*0078*/ 	.byte	0x04, 0x17
        /*007a*/ 	.short	(.L_53 - .L_52)
.L_52:
        /*007c*/ 	.word	0x00000000
        /*0080*/ 	.short	0x0000
        /*0082*/ 	.short	0x0000
        /*0084*/ 	.byte	0x00, 0xf0, 0x11, 0x00


	//----- nvinfo : EIATTR_SPARSE_MMA_MASK
	.align		4
.L_53:
        /*0088*/ 	.byte	0x03, 0x50
        /*008a*/ 	.short	0x0000


	//----- nvinfo : EIATTR_MAXREG_COUNT
	.align		4
        /*008c*/ 	.byte	0x03, 0x1b
        /*008e*/ 	.short	0x00ff


	//----- nvinfo : EIATTR_NUM_BARRIERS
	.align		4
        /*0090*/ 	.byte	0x02, 0x4c
        /*0092*/ 	.byte	0x01
	.zero		1


	//----- nvinfo : EIATTR_MERCURY_ISA_VERSION
	.align		4
        /*0094*/ 	.byte	0x03, 0x5f
        /*0096*/ 	.short	0x0101


	//----- nvinfo : EIATTR_VRC_CTA_INIT_COUNT
	.align		4
        /*0098*/ 	.byte	0x02, 0x4a
	.zero		1
	.zero		1


	//----- nvinfo : EIATTR_EXIT_INSTR_OFFSETS
	.align		4
        /*009c*/ 	.byte	0x04, 0x1c
        /*009e*/ 	.short	(.L_55 - .L_54)


	//   ....[0]....
.L_54:
        /*00a0*/ 	.word	0x00000f00


	//   ....[1]....
        /*00a4*/ 	.word	0x00000fa0


	//----- nvinfo : EIATTR_CBANK_PARAM_SIZE
	.align		4
.L_55:
        /*00a8*/ 	.byte	0x03, 0x19
        /*00aa*/ 	.short	0x0030


	//----- nvinfo : EIATTR_PARAM_CBANK
	.align		4
        /*00ac*/ 	.byte	0x04, 0x0a
        /*00ae*/ 	.short	(.L_57 - .L_56)
	.align		4
.L_56:
        /*00b0*/ 	.word	index@(.nv.constant0._Z8sgemm_v3ILi64ELi64ELi8ELi8EEviiifPKfS1_fPf)
        /*00b4*/ 	.short	0x0380
        /*00b6*/ 	.short	0x0030


	//----- nvinfo : EIATTR_SW_WAR
	.align		4
.L_57:
        /*00b8*/ 	.byte	0x04, 0x36
        /*00ba*/ 	.short	(.L_59 - .L_58)
.L_58:
        /*00bc*/ 	.word	0x00000008
.L_59:


//--------------------- .nv.callgraph             --------------------------
	.section	.nv.callgraph,"",@"SHT_CUDA_CALLGRAPH"
	.align	4
	.sectionentsize	8
	.align		4
        /*0000*/ 	.word	0x00000000
	.align		4
        /*0004*/ 	.word	0xffffffff
	.align		4
        /*0008*/ 	.word	0x00000000
	.align		4
        /*000c*/ 	.word	0xfffffffe
	.align		4
        /*0010*/ 	.word	0x00000000
	.align		4
        /*0014*/ 	.word	0xfffffffd
	.align		4
        /*0018*/ 	.word	0x00000000
	.align		4
        /*001c*/ 	.word	0xfffffffc


//--------------------- .text._Z8sgemm_v3ILi128ELi128ELi8ELi8EEviiifPKfS1_fPf --------------------------
	.section	.text._Z8sgemm_v3ILi128ELi128ELi8ELi8EEviiifPKfS1_fPf,"ax",@progbits
	.align	128
        .global         _Z8sgemm_v3ILi128ELi128ELi8ELi8EEviiifPKfS1_fPf
        .type           _Z8sgemm_v3ILi128ELi128ELi8ELi8EEviiifPKfS1_fPf,@function
        .size           _Z8sgemm_v3ILi128ELi128ELi8ELi8EEviiifPKfS1_fPf,(.L_x_6 - _Z8sgemm_v3ILi128ELi128ELi8ELi8EEviiifPKfS1_fPf)
        .other          _Z8sgemm_v3ILi128ELi128ELi8ELi8EEviiifPKfS1_fPf,@"STO_CUDA_ENTRY STV_DEFAULT"
_Z8sgemm_v3ILi128ELi128ELi8ELi8EEviiifPKfS1_fPf:
.text._Z8sgemm_v3ILi128ELi128ELi8ELi8EEviiifPKfS1_fPf:
[----:B------:R-:W-:Y:S01]  /*0000*/  LDC R1, c[0x0][0x37c] ;  /* 0x0000df00ff017b82 */ /* 0x000fe20000000800 */
[----:B------:R-:W0:Y:S01]  /*0010*/  S2R R0, SR_TID.X ;  /* 0x0000000000007919 */ /* 0x000e220000002100 */
[----:B------:R-:W1:Y:S01]  /*0020*/  LDCU UR7, c[0x0][0x388] ;  /* 0x00007100ff0777ac */ /* 0x000e620008000800 */
[----:B------:R-:W-:Y:S01]  /*0030*/  HFMA2 R40, -RZ, RZ, 0, 0 ;  /* 0x00000000ff287431 */ /* 0x000fe200000001ff */
[----:B------:R-:W-:Y:S01]  /*0040*/  CS2R R36, SRZ ;  /* 0x0000000000247805 */ /* 0x000fe2000001ff00 */
[----:B------:R-:W2:Y:S01]  /*0050*/  S2R R6, SR_CTAID.X ;  /* 0x0000000000067919 */ /* 0x000ea20000002500 */
[----:B------:R-:W-:Y:S01]  /*0060*/  HFMA2 R44, -RZ, RZ, 0, 0 ;  /* 0x00000000ff2c7431 */ /* 0x000fe200000001ff */
[----:B------:R-:W-:Y:S02]  /*0070*/  CS2R R38, SRZ ;  /* 0x0000000000267805 */ /* 0x000fe4000001ff00 */
[----:B------:R-:W-:Y:S01]  /*0080*/  MOV R35, RZ ;  /* 0x000000ff00237202 */ /* 0x000fe20000000f00 */
[----:B------:R-:W3:Y:S01]  /*0090*/  S2R R5, SR_CTAID.Y ;  /* 0x0000000000057919 */ /* 0x000ee20000002600 */
[----:B------:R-:W-:Y:S01]  /*00a0*/  MOV R33, RZ ;  /* 0x000000ff00217202 */ /* 0x000fe20000000f00 */
[----:B------:R-:W4:Y:S01]  /*00b0*/  LDCU.64 UR8, c[0x0][0x358] ;  /* 0x00006b00ff0877ac */ /* 0x000f220008000a00 */
[----:B-1----:R-:W-:Y:S01]  /*00c0*/  UISETP.GE.AND UP0, UPT, UR7, 0x1, UPT ;  /* 0x000000010700788c */ /* 0x002fe2000bf06270 */
[----:B0-----:R-:W-:-:S02]  /*00d0*/  SHF.R.U32.HI R2, RZ, 0x4, R0 ;  /* 0x00000004ff027819 */ /* 0x001fc40000011600 */
[----:B------:R-:W-:Y:S02]  /*00e0*/  LOP3.LUT R24, R0, 0x7f, RZ, 0xc0, !PT ;  /* 0x0000007f00187812 */ /* 0x000fe400078ec0ff */
[----:B------:R-:W-:-:S04]  /*00f0*/  LOP3.LUT R2, R2, 0x38, RZ, 0xc0, !PT ;  /* 0x0000003802027812 */ /* 0x000fc800078ec0ff */
[----:B--2-4-:R-:W-:Y:S05]  /*0100*/  BRA.U !UP0, `(.L_x_0) ;  /* 0x0000000908287547 */ /* 0x014fea000b800000 */
[----:B------:R-:W0:Y:S01]  /*0110*/  S2UR UR6, SR_CgaCtaId ;  /* 0x00000000000679c3 */ /* 0x000e220000008800 */
[----:B------:R-:W1:Y:S01]  /*0120*/  LDCU UR10, c[0x0][0x384] ;  /* 0x00007080ff0a77ac */ /* 0x000e620008000800 */
[--C-:B------:R-:W-:Y:S02]  /*0130*/  SHF.R.U32.HI R30, RZ, 0x7, R0.reuse ;  /* 0x00000007ff1e7819 */ /* 0x100fe40000011600 */
[----:B------:R-:W-:Y:S01]  /*0140*/  SHF.L.U32 R27, R6, 0x7, RZ ;  /* 0x00000007061b7819 */ /* 0x000fe200000006ff */
[----:B------:R-:W-:Y:S01]  /*0150*/  UMOV UR4, 0x400 ;  /* 0x0000040000047882 */ /* 0x000fe20000000000 */
[----:B------:R-:W-:Y:S01]  /*0160*/  SHF.R.U32.HI R3, RZ, 0x3, R0 ;  /* 0x00000003ff037819 */ /* 0x000fe20000011600 */
[----:B------:R-:W-:Y:S01]  /*0170*/  UIADD3 UR5, UPT, UPT, UR4, 0x1000, URZ ;  /* 0x0000100004057890 */ /* 0x000fe2000fffe0ff */
[----:B---3--:R-:W-:Y:S01]  /*0180*/  SHF.L.U32 R28, R5, 0x7, RZ ;  /* 0x00000007051c7819 */ /* 0x008fe200000006ff */
[----:B------:R-:W2:Y:S01]  /*0190*/  LDCU UR12, c[0x0][0x388] ;  /* 0x00007100ff0c77ac */ /* 0x000ea20008000800 */
[----:B------:R-:W-:-:S02]  /*01a0*/  LOP3.LUT R29, R0, 0x7, RZ, 0xc0, !PT ;  /* 0x00000007001d7812 */ /* 0x000fc400078ec0ff */
[----:B------:R-:W-:Y:S01]  /*01b0*/  LOP3.LUT R28, R28, R3, RZ, 0xfc, !PT ;  /* 0x000000031c1c7212 */ /* 0x000fe200078efcff */
[----:B------:R-:W3:Y:S01]  /*01c0*/  LDCU UR11, c[0x0][0x380] ;  /* 0x00007000ff0b77ac */ /* 0x000ee20008000800 */
[----:B------:R-:W-:-:S03]  /*01d0*/  MOV R37, RZ ;  /* 0x000000ff00257202 */ /* 0x000fc60000000f00 */
[----:B------:R-:W-:Y:S02]  /*01e0*/  IMAD R26, R28, UR7, R29 ;  /* 0x000000071c1a7c24 */ /* 0x000fe4000f8e021d */
[----:B-1----:R-:W-:Y:S01]  /*01f0*/  IMAD R25, R30, UR10, R27 ;  /* 0x0000000a1e197c24 */ /* 0x002fe2000f8e021b */
[----:B0-----:R-:W-:-:S04]  /*0200*/  ULEA UR4, UR6, UR4, 0x18 ;  /* 0x0000000406047291 */ /* 0x001fc8000f8ec0ff */
[----:B------:R-:W-:Y:S01]  /*0210*/  IADD3 R25, PT, PT, R24, R25, RZ ;  /* 0x0000001918197210 */ /* 0x000fe20007ffe0ff */
[----:B------:R-:W-:Y:S01]  /*0220*/  ULEA UR5, UR6, UR5, 0x18 ;  /* 0x0000000506057291 */ /* 0x000fe2000f8ec0ff */
[----:B------:R-:W-:-:S05]  /*0230*/  LEA R4, R3, UR4, 0x5 ;  /* 0x0000000403047c11 */ /* 0x000fca000f8e28ff */
[----:B------:R-:W-:Y:S02]  /*0240*/  LEA R3, R30, UR5, 0x9 ;  /* 0x000000051e037c11 */ /* 0x000fe4000f8e48ff */
[----:B------:R-:W-:Y:S01]  /*0250*/  LEA R7, R2, UR4, 0x5 ;  /* 0x0000000402077c11 */ /* 0x000fe2000f8e28ff */
[----:B------:R-:W-:Y:S01]  /*0260*/  UMOV UR4, URZ ;  /* 0x000000ff00047c82 */ /* 0x000fe20008000000 */
[C---:B------:R-:W-:Y:S02]  /*0270*/  LEA R3, R24.reuse, R3, 0x2 ;  /* 0x0000000318037211 */ /* 0x040fe400078e10ff */
[----:B------:R-:W-:Y:S02]  /*0280*/  LEA R24, R24, UR5, 0x2 ;  /* 0x0000000518187c11 */ /* 0x000fe4000f8e10ff */
[----:B--23--:R-:W-:-:S07]  /*0290*/  LEA R2, R29, R4, 0x2 ;  /* 0x000000041d027211 */ /* 0x00cfce00078e10ff */
.L_x_1:
[----:B------:R-:W0:Y:S01]  /*02a0*/  LDC R4, c[0x0][0x384] ;  /* 0x0000e100ff047b82 */ /* 0x000e220000000800 */
[----:B------:R-:W-:Y:S01]  /*02b0*/  LOP3.LUT R9, R27, 0x7f, R0, 0xf8, !PT ;  /* 0x0000007f1b097812 */ /* 0x000fe200078ef800 */
[----:B------:R-:W-:Y:S01]  /*02c0*/  HFMA2 R41, -RZ, RZ, 0, 0 ;  /* 0x00000000ff297431 */ /* 0x000fe200000001ff */
[----:B------:R-:W-:Y:S02]  /*02d0*/  ISETP.GE.AND P0, PT, R29, UR12, PT ;  /* 0x0000000c1d007c0c */ /* 0x000fe4000bf06270 */
[----:B------:R-:W-:Y:S02]  /*02e0*/  MOV R34, RZ ;  /* 0x000000ff00227202 */ /* 0x000fe40000000f00 */
[----:B------:R-:W-:-:S13]  /*02f0*/  ISETP.GE.OR P0, PT, R28, UR11, P0 ;  /* 0x0000000b1c007c0c */ /* 0x000fda0008706670 */
[----:B------:R-:W1:Y:S01]  /*0300*/  @!P0 LDC.64 R10, c[0x0][0x390] ;  /* 0x0000e400ff0a8b82 */ /* 0x000e620000000a00 */
[----:B0-----:R-:W-:-:S04]  /*0310*/  ISETP.GE.AND P1, PT, R9, R4, PT ;  /* 0x000000040900720c */ /* 0x001fc80003f26270 */
[----:B------:R-:W-:-:S13]  /*0320*/  ISETP.GE.OR P1, PT, R30, UR12, P1 ;  /* 0x0000000c1e007c0c */ /* 0x000fda0008f26670 */
[----:B------:R-:W0:Y:S01]  /*0330*/  @!P1 LDC.64 R8, c[0x0][0x398] ;  /* 0x0000e600ff089b82 */ /* 0x000e220000000a00 */
[----:B-1----:R-:W-:-:S05]  /*0340*/  @!P0 IMAD.WIDE R10, R26, 0x4, R10 ;  /* 0x000000041a0a8825 */ /* 0x002fca00078e020a */
[----:B------:R-:W2:Y:S01]  /*0350*/  @!P0 LDG.E R41, desc[UR8][R10.64] ;  /* 0x000000080a298981 */ /* 0x000ea2000c1e1900 */
[----:B0-----:R-:W-:-:S05]  /*0360*/  @!P1 IMAD.WIDE R8, R25, 0x4, R8 ;  /* 0x0000000419089825 */ /* 0x001fca00078e0208 */
[----:B------:R-:W3:Y:S04]  /*0370*/  @!P1 LDG.E R34, desc[UR8][R8.64] ;  /* 0x0000000808229981 */ /* 0x000ee8000c1e1900 */
[----:B--2---:R-:W-:Y:S04]  /*0380*/  STS [R2], R41 ;  /* 0x0000002902007388 */ /* 0x004fe80000000800 */
[----:B---3--:R-:W-:Y:S01]  /*0390*/  STS [R3], R34 ;  /* 0x0000002203007388 */ /* 0x008fe20000000800 */
[----:B------:R-:W-:Y:S06]  /*03a0*/  BAR.SYNC.DEFER_BLOCKING 0x0 ;  /* 0x0000000000007b1d */ /* 0x000fec0000010000 */
[----:B------:R-:W-:Y:S04]  /*03b0*/  LDS R31, [R24] ;  /* 0x00000000181f7984 */ /* 0x000fe80000000800 */
[----:B------:R-:W0:Y:S04]  /*03c0*/  LDS.128 R20, [R7] ;  /* 0x0000000007147984 */ /* 0x000e280000000c00 */
[----:B------:R-:W1:Y:S04]  /*03d0*/  LDS R32, [R24+0x200] ;  /* 0x0002000018207984 */ /* 0x000e680000000800 */
[----:B------:R-:W2:Y:S04]  /*03e0*/  LDS.128 R12, [R7+0x40] ;  /* 0x00004000070c7984 */ /* 0x000ea80000000c00 */
[----:B------:R-:W3:Y:S04]  /*03f0*/  LDS.128 R16, [R7+0x20] ;  /* 0x0000200007107984 */ /* 0x000ee80000000c00 */
[----:B------:R-:W-:Y:S04]  /*0400*/  LDS R34, [R24+0x600] ;  /* 0x0006000018227984 */ /* 0x000fe80000000800 */
[----:B------:R-:W-:Y:S01]  /*0410*/  LDS R42, [R24+0xe00] ;  /* 0x000e0000182a7984 */ /* 0x000fe20000000800 */
[----:B0-----:R-:W-:-:S04]  /*0420*/  FFMA R33, R31, R20, R33 ;  /* 0x000000141f217223 */ /* 0x001fc80000000021 */
[----:B-1----:R-:W-:Y:S02]  /*0430*/  FFMA R10, R32, R21, R33 ;  /* 0x00000015200a7223 */ /* 0x002fe40000000021 */
[----:B------:R-:W0:Y:S01]  /*0440*/  LDS R33, [R24+0x400] ;  /* 0x0004000018217984 */ /* 0x000e220000000800 */
[----:B--2---:R-:W-:-:S04]  /*0450*/  FFMA R12, R31, R12, R44 ;  /* 0x0000000c1f0c7223 */ /* 0x004fc8000000002c */
[----:B------:R-:W-:Y:S01]  /*0460*/  FFMA R12, R32, R13, R12 ;  /* 0x0000000d200c7223 */ /* 0x000fe2000000000c */
[----:B---3--:R-:W-:Y:S01]  /*0470*/  FFMA R43, R31, R16, R38 ;  /* 0x000000101f2b7223 */ /* 0x008fe20000000026 */
[----:B0-----:R-:W-:Y:S02]  /*0480*/  FFMA R13, R33, R22, R10 ;  /* 0x00000016210d7223 */ /* 0x001fe4000000000a */
[----:B------:R-:W0:Y:S02]  /*0490*/  LDS.128 R8, [R7+0x60] ;  /* 0x0000600007087984 */ /* 0x000e240000000c00 */
[----:B------:R-:W-:Y:S02]  /*04a0*/  FFMA R38, R34, R23, R13 ;  /* 0x0000001722267223 */ /* 0x000fe4000000000d */
[----:B------:R-:W1:Y:S01]  /*04b0*/  LDS.128 R20, [R7+0x80] ;  /* 0x0000800007147984 */ /* 0x000e620000000c00 */
[----:B------:R-:W-:-:S04]  /*04c0*/  FFMA R17, R32, R17, R43 ;  /* 0x0000001120117223 */ /* 0x000fc8000000002b */
[C---:B------:R-:W-:Y:S01]  /*04d0*/  FFMA R18, R33.reuse, R18, R17 ;  /* 0x0000001221127223 */ /* 0x040fe20000000011 */
[----:B------:R-:W-:-:S03]  /*04e0*/  FFMA R14, R33, R14, R12 ;  /* 0x0000000e210e7223 */ /* 0x000fc6000000000c */
[----:B------:R-:W-:Y:S01]  /*04f0*/  FFMA R41, R34, R19, R18 ;  /* 0x0000001322297223 */ /* 0x000fe20000000012 */
[----:B0-----:R-:W-:-:S04]  /*0500*/  FFMA R17, R31, R8, R36 ;  /* 0x000000081f117223 */ /* 0x001fc80000000024 */
[----:B------:R-:W-:Y:S01]  /*0510*/  FFMA R8, R32, R9, R17 ;  /* 0x0000000920087223 */ /* 0x000fe20000000011 */
[----:B------:R-:W-:Y:S02]  /*0520*/  FFMA R36, R34, R15, R14 ;  /* 0x0000000f22247223 */ /* 0x000fe4000000000e */
[----:B------:R-:W0:Y:S01]  /*0530*/  LDS.128 R12, [R7+0xa0] ;  /* 0x0000a000070c7984 */ /* 0x000e220000000c00 */
[----:B------:R-:W-:Y:S01]  /*0540*/  FFMA R17, R33, R10, R8 ;  /* 0x0000000a21117223 */ /* 0x000fe20000000008 */
[----:B-1----:R-:W-:-:S03]  /*0550*/  FFMA R9, R31, R20, R35 ;  /* 0x000000141f097223 */ /* 0x002fc60000000023 */
[----:B------:R-:W-:Y:S02]  /*0560*/  FFMA R35, R34, R11, R17 ;  /* 0x0000000b22237223 */ /* 0x000fe40000000011 */
[----:B------:R-:W1:Y:S01]  /*0570*/  LDS.128 R16, [R7+0xc0] ;  /* 0x0000c00007107984 */ /* 0x000e620000000c00 */
[----:B------:R-:W-:Y:S01]  /*0580*/  FFMA R8, R32, R21, R9 ;  /* 0x0000001520087223 */ /* 0x000fe20000000009 */
[----:B0-----:R-:W-:-:S04]  /*0590*/  FFMA R12, R31, R12, R39 ;  /* 0x0000000c1f0c7223 */ /* 0x001fc80000000027 */
[C---:B------:R-:W-:Y:S01]  /*05a0*/  FFMA R11, R32.reuse, R13, R12 ;  /* 0x0000000d200b7223 */ /* 0x040fe2000000000c */
[----:B-1----:R-:W-:Y:S01]  /*05b0*/  FFMA R9, R31, R16, R40 ;  /* 0x000000101f097223 */ /* 0x002fe20000000028 */
[C---:B------:R-:W-:Y:S02]  /*05c0*/  FFMA R13, R33.reuse, R22, R8 ;  /* 0x00000016210d7223 */ /* 0x040fe40000000008 */
[C---:B------:R-:W-:Y:S01]  /*05d0*/  FFMA R14, R33.reuse, R14, R11 ;  /* 0x0000000e210e7223 */ /* 0x040fe2000000000b */
[----:B------:R-:W-:Y:S02]  /*05e0*/  FFMA R12, R32, R17, R9 ;  /* 0x00000011200c7223 */ /* 0x000fe40000000009 */
[----:B------:R-:W0:Y:S02]  /*05f0*/  LDS.128 R8, [R7+0xe0] ;  /* 0x0000e00007087984 */ /* 0x000e240000000c00 */
[----:B------:R-:W-:-:S04]  /*0600*/  FFMA R12, R33, R18, R12 ;  /* 0x00000012210c7223 */ /* 0x000fc8000000000c */
[C---:B------:R-:W-:Y:S02]  /*0610*/  FFMA R39, R34.reuse, R19, R12 ;  /* 0x0000001322277223 */ /* 0x040fe4000000000c */
[----:B------:R-:W-:Y:S01]  /*0620*/  LDS.128 R16, [R7+0x10] ;  /* 0x0000100007107984 */ /* 0x000fe20000000c00 */
[C---:B------:R-:W-:Y:S01]  /*0630*/  FFMA R20, R34.reuse, R23, R13 ;  /* 0x0000001722147223 */ /* 0x040fe2000000000d */
[----:B------:R-:W-:Y:S02]  /*0640*/  FFMA R40, R34, R15, R14 ;  /* 0x0000000f22287223 */ /* 0x000fe4000000000e */
[----:B------:R-:W-:Y:S01]  /*0650*/  LDS.128 R12, [R7+0x30] ;  /* 0x00003000070c7984 */ /* 0x000fe20000000c00 */
[----:B0-----:R-:W-:-:S03]  /*0660*/  FFMA R31, R31, R8, R37 ;  /* 0x000000081f1f7223 */ /* 0x001fc60000000025 */
[----:B------:R-:W-:Y:S01]  /*0670*/  LDS R37, [R24+0xc00] ;  /* 0x000c000018257984 */ /* 0x000fe20000000800 */
[----:B------:R-:W-:-:S03]  /*0680*/  FFMA R32, R32, R9, R31 ;  /* 0x0000000920207223 */ /* 0x000fc6000000001f */
[----:B------:R-:W0:Y:S01]  /*0690*/  LDS R31, [R24+0x800] ;  /* 0x00080000181f7984 */ /* 0x000e220000000800 */
[----:B------:R-:W-:-:S03]  /*06a0*/  FFMA R33, R33, R10, R32 ;  /* 0x0000000a21217223 */ /* 0x000fc60000000020 */
[----:B------:R-:W1:Y:S01]  /*06b0*/  LDS R32, [R24+0xa00] ;  /* 0x000a000018207984 */ /* 0x000e620000000800 */
[----:B------:R-:W-:Y:S01]  /*06c0*/  FFMA R34, R34, R11, R33 ;  /* 0x0000000b22227223 */ /* 0x000fe20000000021 */
[C---:B0-----:R-:W-:Y:S01]  /*06d0*/  FFMA R9, R31.reuse, R16, R38 ;  /* 0x000000101f097223 */ /* 0x041fe20000000026 */
[----:B------:R-:W-:-:S03]  /*06e0*/  FFMA R12, R31, R12, R41 ;  /* 0x0000000c1f0c7223 */ /* 0x000fc60000000029 */
[C---:B-1----:R-:W-:Y:S01]  /*06f0*/  FFMA R16, R32.reuse, R17, R9 ;  /* 0x0000001120107223 */ /* 0x042fe20000000009 */
[----:B------:R-:W-:Y:S01]  /*0700*/  FFMA R13, R32, R13, R12 ;  /* 0x0000000d200d7223 */ /* 0x000fe2000000000c */
[----:B------:R-:W0:Y:S02]  /*0710*/  LDS.128 R8, [R7+0x50] ;  /* 0x0000500007087984 */ /* 0x000e240000000c00 */
[C---:B------:R-:W-:Y:S01]  /*0720*/  FFMA R33, R37.reuse, R18, R16 ;  /* 0x0000001225217223 */ /* 0x040fe20000000010 */
[----:B------:R-:W-:-:S03]  /*0730*/  FFMA R13, R37, R14, R13 ;  /* 0x0000000e250d7223 */ /* 0x000fc6000000000d */
[C---:B------:R-:W-:Y:S02]  /*0740*/  FFMA R33, R42.reuse, R19, R33 ;  /* 0x000000132a217223 */ /* 0x040fe40000000021 */
[----:B------:R-:W1:Y:S01]  /*0750*/  LDS.128 R16, [R7+0x70] ;  /* 0x0000700007107984 */ /* 0x000e620000000c00 */
[----:B------:R-:W-:-:S03]  /*0760*/  FFMA R38, R42, R15, R13 ;  /* 0x0000000f2a267223 */ /* 0x000fc6000000000d */
[----:B------:R-:W2:Y:S01]  /*0770*/  LDS.128 R12, [R7+0x90] ;  /* 0x00009000070c7984 */ /* 0x000ea20000000c00 */
[----:B0-----:R-:W-:-:S04]  /*0780*/  FFMA R21, R31, R8, R36 ;  /* 0x000000081f157223 */ /* 0x001fc80000000024 */
[----:B------:R-:W-:Y:S01]  /*0790*/  FFMA R8, R32, R9, R21 ;  /* 0x0000000920087223 */ /* 0x000fe20000000015 */
[----:B-1----:R-:W-:-:S04]  /*07a0*/  FFMA R16, R31, R16, R35 ;  /* 0x000000101f107223 */ /* 0x002fc80000000023 */
[----:B------:R-:W-:Y:S01]  /*07b0*/  FFMA R21, R32, R17, R16 ;  /* 0x0000001120157223 */ /* 0x000fe20000000010 */
[----:B--2---:R-:W-:Y:S01]  /*07c0*/  FFMA R17, R31, R12, R20 ;  /* 0x0000000c1f117223 */ /* 0x004fe20000000014 */
[----:B------:R-:W-:-:S03]  /*07d0*/  FFMA R9, R37, R10, R8 ;  /* 0x0000000a25097223 */ /* 0x000fc60000000008 */
[----:B------:R-:W-:Y:S01]  /*07e0*/  FFMA R8, R32, R13, R17 ;  /* 0x0000000d20087223 */ /* 0x000fe20000000011 */
[C---:B------:R-:W-:Y:S01]  /*07f0*/  FFMA R18, R37.reuse, R18, R21 ;  /* 0x0000001225127223 */ /* 0x040fe20000000015 */
[----:B------:R-:W-:Y:S01]  /*0800*/  FFMA R44, R42, R11, R9 ;  /* 0x0000000b2a2c7223 */ /* 0x000fe20000000009 */
[----:B------:R-:W0:Y:S01]  /*0810*/  LDS.128 R20, [R7+0xb0] ;  /* 0x0000b00007147984 */ /* 0x000e220000000c00 */
[----:B------:R-:W-:-:S03]  /*0820*/  FFMA R35, R37, R14, R8 ;  /* 0x0000000e25237223 */ /* 0x000fc60000000008 */
[----:B------:R-:W1:Y:S01]  /*0830*/  LDS.128 R8, [R7+0xd0] ;  /* 0x0000d00007087984 */ /* 0x000e620000000c00 */
[----:B------:R-:W-:Y:S01]  /*0840*/  FFMA R35, R42, R15, R35 ;  /* 0x0000000f2a237223 */ /* 0x000fe20000000023 */
[C---:B0-----:R-:W-:Y:S01]  /*0850*/  FFMA R13, R31.reuse, R20, R40 ;  /* 0x000000141f0d7223 */ /* 0x041fe20000000028 */
[----:B-1----:R-:W-:-:S03]  /*0860*/  FFMA R12, R31, R8, R39 ;  /* 0x000000081f0c7223 */ /* 0x002fc60000000027 */
[C---:B------:R-:W-:Y:S01]  /*0870*/  FFMA R8, R32.reuse, R21, R13 ;  /* 0x0000001520087223 */ /* 0x040fe2000000000d */
[----:B------:R-:W-:Y:S02]  /*0880*/  FFMA R9, R32, R9, R12 ;  /* 0x0000000920097223 */ /* 0x000fe4000000000c */
[----:B------:R-:W0:Y:S01]  /*0890*/  LDS.128 R12, [R7+0xf0] ;  /* 0x0000f000070c7984 */ /* 0x000e220000000c00 */
[----:B------:R-:W-:-:S04]  /*08a0*/  UIADD3 UR4, UPT, UPT, UR4, 0x8, URZ ;  /* 0x0000000804047890 */ /* 0x000fc8000fffe0ff */
[----:B------:R-:W-:Y:S01]  /*08b0*/  UISETP.GE.AND UP0, UPT, UR4, UR12, UPT ;  /* 0x0000000c0400728c */ /* 0x000fe2000bf06270 */
[C---:B------:R-:W-:Y:S01]  /*08c0*/  FFMA R39, R37.reuse, R22, R8 ;  /* 0x0000001625277223 */ /* 0x040fe20000000008 */
[----:B------:R-:W-:Y:S01]  /*08d0*/  FFMA R10, R37, R10, R9 ;  /* 0x0000000a250a7223 */ /* 0x000fe20000000009 */
[----:B------:R-:W-:Y:S01]  /*08e0*/  FFMA R36, R42, R19, R18 ;  /* 0x000000132a247223 */ /* 0x000fe20000000012 */
[----:B------:R-:W-:Y:S01]  /*08f0*/  LEA R25, R4, R25, 0x3 ;  /* 0x0000001904197211 */ /* 0x000fe200078e18ff */
[C---:B------:R-:W-:Y:S01]  /*0900*/  FFMA R39, R42.reuse, R23, R39 ;  /* 0x000000172a277223 */ /* 0x040fe20000000027 */
[----:B------:R-:W-:Y:S01]  /*0910*/  FFMA R40, R42, R11, R10 ;  /* 0x0000000b2a287223 */ /* 0x000fe2000000000a */
[----:B------:R-:W-:Y:S02]  /*0920*/  IADD3 R29, PT, PT, R29, 0x8, RZ ;  /* 0x000000081d1d7810 */ /* 0x000fe40007ffe0ff */
[----:B------:R-:W-:Y:S02]  /*0930*/  IADD3 R30, PT, PT, R30, 0x8, RZ ;  /* 0x000000081e1e7810 */ /* 0x000fe40007ffe0ff */
[----:B------:R-:W-:Y:S01]  /*0940*/  IADD3 R26, PT, PT, R26, 0x8, RZ ;  /* 0x000000081a1a7810 */ /* 0x000fe20007ffe0ff */
[----:B0-----:R-:W-:-:S04]  /*0950*/  FFMA R31, R31, R12, R34 ;  /* 0x0000000c1f1f7223 */ /* 0x001fc80000000022 */
[----:B------:R-:W-:-:S04]  /*0960*/  FFMA R13, R32, R13, R31 ;  /* 0x0000000d200d7223 */ /* 0x000fc8000000001f */
[----:B------:R-:W-:-:S04]  /*0970*/  FFMA R14, R37, R14, R13 ;  /* 0x0000000e250e7223 */ /* 0x000fc8000000000d */
[----:B------:R-:W-:Y:S01]  /*0980*/  FFMA R37, R42, R15, R14 ;  /* 0x0000000f2a257223 */ /* 0x000fe2000000000e */
[----:B------:R-:W-:Y:S06]  /*0990*/  BAR.SYNC.DEFER_BLOCKING 0x0 ;  /* 0x0000000000007b1d */ /* 0x000fec0000010000 */
[----:B------:R-:W-:Y:S05]  /*09a0*/  BRA.U !UP0, `(.L_x_1) ;  /* 0xfffffff9083c7547 */ /* 0x000fea000b83ffff */
.L_x_0:
[----:B------:R-:W0:Y:S01]  /*09b0*/  S2R R0, SR_TID.X ;  /* 0x0000000000007919 */ /* 0x000e220000002100 */
[----:B------:R-:W1:Y:S01]  /*09c0*/  LDCU.64 UR4, c[0x0][0x380] ;  /* 0x00007000ff0477ac */ /* 0x000e620008000a00 */
[----:B0-----:R-:W-:Y:S02]  /*09d0*/  SHF.R.U32.HI R2, RZ, 0x4, R0 ;  /* 0x00000004ff027819 */ /* 0x001fe40000011600 */
[----:B------:R-:W-:Y:S02]  /*09e0*/  LOP3.LUT R3, R0, 0x7f, RZ, 0xc0, !PT ;  /* 0x0000007f00037812 */ /* 0x000fe400078ec0ff */
[----:B------:R-:W-:Y:S02]  /*09f0*/  LOP3.LUT R2, R2, 0x38, RZ, 0xc0, !PT ;  /* 0x0000003802027812 */ /* 0x000fe400078ec0ff */
[----:B------:R-:W-:Y:S02]  /*0a00*/  LEA R6, R6, R3, 0x7 ;  /* 0x0000000306067211 */ /* 0x000fe400078e38ff */
[----:B---3--:R-:W-:-:S02]  /*0a10*/  LEA R5, R5, R2, 0x7 ;  /* 0x0000000205057211 */ /* 0x008fc400078e38ff */
[----:B-1----:R-:W-:-:S04]  /*0a20*/  ISETP.GE.AND P1, PT, R6, UR5, PT ;  /* 0x0000000506007c0c */ /* 0x002fc8000bf26270 */
[----:B------:R-:W-:-:S13]  /*0a30*/  ISETP.LT.AND P1, PT, R5, UR4, !P1 ;  /* 0x0000000405007c0c */ /* 0x000fda000cf21270 */
[----:B------:R-:W0:Y:S01]  /*0a40*/  @P1 LDC.64 R8, c[0x0][0x3a8] ;  /* 0x0000ea00ff081b82 */ /* 0x000e220000000a00 */
[C---:B------:R-:W-:Y:S01]  /*0a50*/  @P1 IMAD R3, R5.reuse, UR5, R6 ;  /* 0x0000000505031c24 */ /* 0x040fe2000f8e0206 */
[----:B------:R-:W-:Y:S02]  /*0a60*/  IADD3 R7, PT, PT, R5, 0x1, RZ ;  /* 0x0000000105077810 */ /* 0x000fe40007ffe0ff */
[----:B------:R-:W-:-:S04]  /*0a70*/  ISETP.GE.AND P0, PT, R6, UR5, PT ;  /* 0x0000000506007c0c */ /* 0x000fc8000bf06270 */
[----:B------:R-:W1:Y:S08]  /*0a80*/  @P1 LDC R11, c[0x0][0x3a0] ;  /* 0x0000e800ff0b1b82 */ /* 0x000e700000000800 */
[----:B------:R-:W2:Y:S01]  /*0a90*/  @P1 LDC R4, c[0x0][0x38c] ;  /* 0x0000e300ff041b82 */ /* 0x000ea20000000800 */
[----:B0-----:R-:W-:-:S05]  /*0aa0*/  @P1 IMAD.WIDE.U32 R8, R3, 0x4, R8 ;  /* 0x0000000403081825 */ /* 0x001fca00078e0008 */
[----:B------:R-:W1:Y:S01]  /*0ab0*/  @P1 LDG.E R0, desc[UR8][R8.64] ;  /* 0x0000000808001981 */ /* 0x000e62000c1e1900 */
[----:B------:R-:W-:-:S13]  /*0ac0*/  ISETP.GE.OR P2, PT, R7, UR4, P0 ;  /* 0x0000000407007c0c */ /* 0x000fda0008746670 */
[----:B------:R-:W0:Y:S01]  /*0ad0*/  @!P2 LDC.64 R2, c[0x0][0x3a8] ;  /* 0x0000ea00ff02ab82 */ /* 0x000e220000000a00 */
[----:B------:R-:W-:-:S04]  /*0ae0*/  @!P2 IMAD R7, R7, UR5, R6 ;  /* 0x000000050707ac24 */ /* 0x000fc8000f8e0206 */
[----:B0-----:R-:W-:Y:S01]  /*0af0*/  @!P2 IMAD.WIDE.U32 R2, R7, 0x4, R2 ;  /* 0x000000040702a825 */ /* 0x001fe200078e0002 */
[----:B------:R-:W-:Y:S02]  /*0b00*/  IADD3 R13, PT, PT, R5, 0x2, RZ ;  /* 0x00000002050d7810 */ /* 0x000fe40007ffe0ff */
[----:B------:R-:W0:Y:S01]  /*0b10*/  @!P2 LDC R7, c[0x0][0x3a0] ;  /* 0x0000e800ff07ab82 */ /* 0x000e220000000800 */
[----:B-1----:R-:W-:-:S04]  /*0b20*/  @P1 FMUL R0, R0, R11 ;  /* 0x0000000b00001220 */ /* 0x002fc80000400000 */
[----:B--2---:R-:W-:-:S03]  /*0b30*/  @P1 FFMA R33, R33, R4, R0 ;  /* 0x0000000421211223 */ /* 0x004fc60000000000 */
[----:B------:R-:W1:Y:S02]  /*0b40*/  @!P2 LDC R4, c[0x0][0x38c] ;  /* 0x0000e300ff04ab82 */ /* 0x000e640000000800 */
[----:B------:R2:W-:Y:S04]  /*0b50*/  @P1 STG.E desc[UR8][R8.64], R33 ;  /* 0x0000002108001986 */ /* 0x0005e8000c101908 */
[----:B------:R-:W0:Y:S01]  /*0b60*/  @!P2 LDG.E R0, desc[UR8][R2.64] ;  /* 0x000000080200a981 */ /* 0x000e22000c1e1900 */
[----:B------:R-:W-:-:S13]  /*0b70*/  ISETP.GE.OR P1, PT, R13, UR4, P0 ;  /* 0x000000040d007c0c */ /* 0x000fda0008726670 */
[----:B------:R-:W3:Y:S01]  /*0b80*/  @!P1 LDC.64 R10, c[0x0][0x3a8] ;  /* 0x0000ea00ff0a9b82 */ /* 0x000ee20000000a00 */
[----:B------:R-:W-:-:S04]  /*0b90*/  @!P1 IMAD R13, R13, UR5, R6 ;  /* 0x000000050d0d9c24 */ /* 0x000fc8000f8e0206 */
[----:B---3--:R-:W-:Y:S01]  /*0ba0*/  @!P1 IMAD.WIDE.U32 R10, R13, 0x4, R10 ;  /* 0x000000040d0a9825 */ /* 0x008fe200078e000a */
[----:B------:R-:W-:Y:S02]  /*0bb0*/  IADD3 R15, PT, PT, R5, 0x3, RZ ;  /* 0x00000003050f7810 */ /* 0x000fe40007ffe0ff */
[----:B------:R-:W3:Y:S01]  /*0bc0*/  @!P1 LDC R13, c[0x0][0x3a0] ;  /* 0x0000e800ff0d9b82 */ /* 0x000ee20000000800 */
[----:B0-----:R-:W-:-:S04]  /*0bd0*/  @!P2 FMUL R7, R0, R7 ;  /* 0x000000070007a220 */ /* 0x001fc80000400000 */
[----:B-1----:R-:W-:-:S03]  /*0be0*/  @!P2 FFMA R7, R38, R4, R7 ;  /* 0x000000042607a223 */ /* 0x002fc60000000007 */
[----:B------:R-:W0:Y:S02]  /*0bf0*/  @!P1 LDC R4, c[0x0][0x38c] ;  /* 0x0000e300ff049b82 */ /* 0x000e240000000800 */
[----:B------:R1:W-:Y:S04]  /*0c00*/  @!P2 STG.E desc[UR8][R2.64], R7 ;  /* 0x000000070200a986 */ /* 0x0003e8000c101908 */
[----:B------:R-:W3:Y:S01]  /*0c10*/  @!P1 LDG.E R0, desc[UR8][R10.64] ;  /* 0x000000080a009981 */ /* 0x000ee2000c1e1900 */
[----:B------:R-:W-:-:S13]  /*0c20*/  ISETP.GE.OR P2, PT, R15, UR4, P0 ;  /* 0x000000040f007c0c */ /* 0x000fda0008746670 */
[----:B--2---:R-:W2:Y:S01]  /*0c30*/  @!P2 LDC.64 R8, c[0x0][0x3a8] ;  /* 0x0000ea00ff08ab82 */ /* 0x004ea20000000a00 */
[----:B------:R-:W-:-:S07]  /*0c40*/  @!P2 IMAD R15, R15, UR5, R6 ;  /* 0x000000050f0fac24 */ /* 0x000fce000f8e0206 */
[----:B-1----:R-:W1:Y:S01]  /*0c50*/  @!P2 LDC R7, c[0x0][0x3a0] ;  /* 0x0000e800ff07ab82 */ /* 0x002e620000000800 */
[----:B--2---:R-:W-:-:S04]  /*0c60*/  @!P2 IMAD.WIDE.U32 R8, R15, 0x4, R8 ;  /* 0x000000040f08a825 */ /* 0x004fc800078e0008 */
[----:B---3--:R-:W-:-:S04]  /*0c70*/  @!P1 FMUL R13, R0, R13 ;  /* 0x0000000d000d9220 */ /* 0x008fc80000400000 */
[----:B0-----:R-:W-:Y:S01]  /*0c80*/  @!P1 FFMA R13, R44, R4, R13 ;  /* 0x000000042c0d9223 */ /* 0x001fe2000000000d */
[----:B------:R-:W-:Y:S01]  /*0c90*/  IADD3 R15, PT, PT, R5, 0x4, RZ ;  /* 0x00000004050f7810 */ /* 0x000fe20007ffe0ff */
[----:B------:R-:W0:Y:S03]  /*0ca0*/  @!P2 LDC R4, c[0x0][0x38c] ;  /* 0x0000e300ff04ab82 */ /* 0x000e260000000800 */
[----:B------:R2:W-:Y:S04]  /*0cb0*/  @!P1 STG.E desc[UR8][R10.64], R13 ;  /* 0x0000000d0a009986 */ /* 0x0005e8000c101908 */
[----:B------:R-:W1:Y:S01]  /*0cc0*/  @!P2 LDG.E R0, desc[UR8][R8.64] ;  /* 0x000000080800a981 */ /* 0x000e62000c1e1900 */
[----:B------:R-:W-:-:S13]  /*0cd0*/  ISETP.GE.OR P1, PT, R15, UR4, P0 ;  /* 0x000000040f007c0c */ /* 0x000fda0008726670 */
[----:B------:R-:W3:Y:S01]  /*0ce0*/  @!P1 LDC.64 R2, c[0x0][0x3a8] ;  /* 0x0000ea00ff029b82 */ /* 0x000ee20000000a00 */
[----:B------:R-:W-:-:S04]  /*0cf0*/  @!P1 IMAD R15, R15, UR5, R6 ;  /* 0x000000050f0f9c24 */ /* 0x000fc8000f8e0206 */
[----:B---3--:R-:W-:Y:S01]  /*0d00*/  @!P1 IMAD.WIDE.U32 R2, R15, 0x4, R2 ;  /* 0x000000040f029825 */ /* 0x008fe200078e0002 */
[----:B--2---:R-:W-:Y:S02]  /*0d10*/  IADD3 R13, PT, PT, R5, 0x5, RZ ;  /* 0x00000005050d7810 */ /* 0x004fe40007ffe0ff */
[----:B------:R-:W2:Y:S01]  /*0d20*/  @!P1 LDC R15, c[0x0][0x3a0] ;  /* 0x0000e800ff0f9b82 */ /* 0x000ea20000000800 */
[----:B-1----:R-:W-:-:S04]  /*0d30*/  @!P2 FMUL R7, R0, R7 ;  /* 0x000000070007a220 */ /* 0x002fc80000400000 */
[----:B0-----:R-:W-:-:S03]  /*0d40*/  @!P2 FFMA R7, R36, R4, R7 ;  /* 0x000000042407a223 */ /* 0x001fc60000000007 */
[----:B------:R-:W0:Y:S02]  /*0d50*/  @!P1 LDC R4, c[0x0][0x38c] ;  /* 0x0000e300ff049b82 */ /* 0x000e240000000800 */
[----:B------:R1:W-:Y:S04]  /*0d60*/  @!P2 STG.E desc[UR8][R8.64], R7 ;  /* 0x000000070800a986 */ /* 0x0003e8000c101908 */
[----:B------:R-:W2:Y:S01]  /*0d70*/  @!P1 LDG.E R0, desc[UR8][R2.64] ;  /* 0x0000000802009981 */ /* 0x000ea2000c1e1900 */
[----:B------:R-:W-:-:S13]  /*0d80*/  ISETP.GE.OR P2, PT, R13, UR4, P0 ;  /* 0x000000040d007c0c */ /* 0x000fda0008746670 */
[----:B------:R-:W3:Y:S01]  /*0d90*/  @!P2 LDC.64 R10, c[0x0][0x3a8] ;  /* 0x0000ea00ff0aab82 */ /* 0x000ee20000000a00 */
[----:B------:R-:W-:-:S04]  /*0da0*/  @!P2 IMAD R13, R13, UR5, R6 ;  /* 0x000000050d0dac24 */ /* 0x000fc8000f8e0206 */
[----:B---3--:R-:W-:Y:S01]  /*0db0*/  @!P2 IMAD.WIDE.U32 R10, R13, 0x4, R10 ;  /* 0x000000040d0aa825 */ /* 0x008fe200078e000a */
[----:B-1----:R-:W-:Y:S02]  /*0dc0*/  IADD3 R7, PT, PT, R5, 0x6, RZ ;  /* 0x0000000605077810 */ /* 0x002fe40007ffe0ff */
[----:B------:R-:W1:Y:S01]  /*0dd0*/  @!P2 LDC R13, c[0x0][0x3a0] ;  /* 0x0000e800ff0dab82 */ /* 0x000e620000000800 */
[----:B--2---:R-:W-:-:S04]  /*0de0*/  @!P1 FMUL R0, R0, R15 ;  /* 0x0000000f00009220 */ /* 0x004fc80000400000 */
[----:B0-----:R-:W-:-:S03]  /*0df0*/  @!P1 FFMA R35, R35, R4, R0 ;  /* 0x0000000423239223 */ /* 0x001fc60000000000 */
[----:B------:R-:W0:Y:S02]  /*0e00*/  @!P2 LDC R4, c[0x0][0x38c] ;  /* 0x0000e300ff04ab82 */ /* 0x000e240000000800 */
[----:B------:R2:W-:Y:S04]  /*0e10*/  @!P1 STG.E desc[UR8][R2.64], R35 ;  /* 0x0000002302009986 */ /* 0x0005e8000c101908 */
[----:B------:R-:W1:Y:S01]  /*0e20*/  @!P2 LDG.E R0, desc[UR8][R10.64] ;  /* 0x000000080a00a981 */ /* 0x000e62000c1e1900 */
[----:B------:R-:W-:-:S13]  /*0e30*/  ISETP.GE.OR P1, PT, R7, UR4, P0 ;  /* 0x0000000407007c0c */ /* 0x000fda0008726670 */
[----:B------:R-:W3:Y:S01]  /*0e40*/  @!P1 LDC.64 R8, c[0x0][0x3a8] ;  /* 0x0000ea00ff089b82 */ /* 0x000ee20000000a00 */
[----:B------:R-:W-:-:S07]  /*0e50*/  @!P1 IMAD R7, R7, UR5, R6 ;  /* 0x0000000507079c24 */ /* 0x000fce000f8e0206 */
[----:B--2---:R-:W2:Y:S08]  /*0e60*/  @!P1 LDC R3, c[0x0][0x3a0] ;  /* 0x0000e800ff039b82 */ /* 0x004eb00000000800 */
[----:B------:R-:W4:Y:S01]  /*0e70*/  @!P1 LDC R2, c[0x0][0x38c] ;  /* 0x0000e300ff029b82 */ /* 0x000f220000000800 */
[----:B---3--:R-:W-:-:S04]  /*0e80*/  @!P1 IMAD.WIDE.U32 R8, R7, 0x4, R8 ;  /* 0x0000000407089825 */ /* 0x008fc800078e0008 */
[----:B-1----:R-:W-:-:S04]  /*0e90*/  @!P2 FMUL R0, R0, R13 ;  /* 0x0000000d0000a220 */ /* 0x002fc80000400000 */
[----:B0-----:R-:W-:-:S05]  /*0ea0*/  @!P2 FFMA R39, R39, R4, R0 ;  /* 0x000000042727a223 */ /* 0x001fca0000000000 */
[----:B------:R0:W-:Y:S04]  /*0eb0*/  @!P2 STG.E desc[UR8][R10.64], R39 ;  /* 0x000000270a00a986 */ /* 0x0001e8000c101908 */
[----:B------:R-:W2:Y:S01]  /*0ec0*/  @!P1 LDG.E R0, desc[UR8][R8.64] ;  /* 0x0000000808009981 */ /* 0x000ea2000c1e1900 */
[----:B------:R-:W-:-:S04]  /*0ed0*/  IADD3 R5, PT, PT, R5, 0x7, RZ ;  /* 0x0000000705057810 */ /* 0x000fc80007ffe0ff */
[----:B------:R-:W-:Y:S01]  /*0ee0*/  ISETP.GE.OR P0, PT, R5, UR4, P0 ;  /* 0x0000000405007c0c */ /* 0x000fe20008706670 */
[----:B--2---:R-:W-:-:S04]  /*0ef0*/  @!P1 FMUL R3, R0, R3 ;  /* 0x0000000300039220 */ /* 0x004fc80000400000 */
[----:B----4-:R-:W-:-:S05]  /*0f00*/  @!P1 FFMA R3, R40, R2, R3 ;  /* 0x0000000228039223 */ /* 0x010fca0000000003 */
[----:B------:R0:W-:Y:S03]  /*0f10*/  @!P1 STG.E desc[UR8][R8.64], R3 ;  /* 0x0000000308009986 */ /* 0x0001e6000c101908 */
[----:B------:R-:W-:Y:S05]  /*0f20*/  @P0 EXIT ;  /* 0x000000000000094d */ /* 0x000fea0003800000 */
[----:B0-----:R-:W0:Y:S01]  /*0f30*/  LDC.64 R2, c[0x0][0x3a8] ;  /* 0x0000ea00ff027b82 */ /* 0x001e220000000a00 */
[----:B------:R-:W-:Y:S01]  /*0f40*/  IMAD R5, R5, UR5, R6 ;  /* 0x0000000505057c24 */ /* 0x000fe2000f8e0206 */
[----:B------:R-:W1:Y:S01]  /*0f50*/  LDCU UR4, c[0x0][0x3a0] ;  /* 0x00007400ff0477ac */ /* 0x000e620008000800 */
[----:B------:R-:W2:Y:S02]  /*0f60*/  LDCU UR6, c[0x0][0x38c] ;  /* 0x00007180ff0677ac */ /* 0x000ea40008000800 */
[----:B0-----:R-:W-:-:S05]  /*0f70*/  IMAD.WIDE.U32 R2, R5, 0x4, R2 ;  /* 0x0000000405027825 */ /* 0x001fca00078e0002 */
[----:B------:R-:W1:Y:S02]  /*0f80*/  LDG.E R0, desc[UR8][R2.64] ;  /* 0x0000000802007981 */ /* 0x000e64000c1e1900 */
[----:B-1----:R-:W-:-:S04]  /*0f90*/  FMUL R0, R0, UR4 ;  /* 0x0000000400007c20 */ /* 0x002fc80008400000 */
[----:B--2---:R-:W-:-:S05]  /*0fa0*/  FFMA R37, R37, UR6, R0 ;  /* 0x0000000625257c23 */ /* 0x004fca0008000000 */
[----:B------:R-:W-:Y:S01]  /*0fb0*/  STG.E desc[UR8][R2.64], R37 ;  /* 0x0000002502007986 */ /* 0x000fe2000c101908 */
[----:B------:R-:W-:Y:S05]  /*0fc0*/  EXIT ;  /* 0x000000000000794d */ /* 0x000fea0003800000 */
.L_x_2:
[----:B------:R-:W-:-:S00]  /*0fd0*/  BRA `(.L_x_2) ;  /* 0xfffffffc00fc7947 */ /* 0x000fc0000383ffff */
[----:B------:R-:W-:-:S00]  /*0fe0*/  NOP ;  /* 0x0000000000007918 */ /* 0x000fc00000000000 */
        /* <DEDUP_REMOVED lines=9> */
.L_x_6:


//--------------------- .text._Z8sgemm_v3ILi64ELi64ELi8ELi8EEviiifPKfS1_fPf --------------------------
	.section	.text._Z8sgemm_v3ILi64ELi64ELi8ELi8EEviiifPKfS1_fPf,"ax",@progbits
	.align	128
        .global         _Z8sgemm_v3ILi64ELi64ELi8ELi8EEviiifPKfS1_fPf
        .type           _Z8sgemm_v3ILi64ELi64ELi8ELi8EEviiifPKfS1_fPf,@function
        .size           _Z8sgemm_v3ILi64ELi64ELi8ELi8EEviiifPKfS1_fPf,(.L_x_7 - _Z8sgemm_v3ILi64ELi64ELi8ELi8EEviiifPKfS1_fPf)
        .other          _Z8sgemm_v3ILi64ELi64ELi8ELi8EEviiifPKfS1_fPf,@"STO_CUDA_ENTRY STV_DEFAULT"
_Z8sgemm_v3ILi64ELi64ELi8ELi8EEviiifPKfS1_fPf:
.text._Z8sgemm_v3ILi64ELi64ELi8ELi8EEviiifPKfS1_fPf:
        /* <DEDUP_REMOVED lines=19> */
[----:B------:R-:W-:Y:S02]  /*0130*/  SHF.R.U32.HI R30, RZ, 0x6, R0 ;  /* 0x00000006ff1e7819 */ /* 0x000fe40000011600 */
[----:B------:R-:W-:Y:S01]  /*0140*/  SHF.L.U32 R27, R6, 0x6, RZ ;  /* 0x00000006061b7819 */ /* 0x000fe200000006ff */
[----:B------:R-:W-:Y:S01]  /*0150*/  UMOV UR4, 0x400 ;  /* 0x0000040000047882 */ /* 0x000fe20000000000 */
[----:B---3--:R-:W-:Y:S01]  /*0160*/  LEA R28, R5, R2, 0x6 ;  /* 0x00000002051c7211 */ /* 0x008fe200078e30ff */
[----:B------:R-:W-:Y:S01]  /*0170*/  UIADD3 UR5, UPT, UPT, UR4, 0x800, URZ ;  /* 0x0000080004057890 */ /* 0x000fe2000fffe0ff */
[----:B------:R-:W-:Y:S01]  /*0180*/  LOP3.LUT R29, R0, 0x7, RZ, 0xc0, !PT ;  /* 0x00000007001d7812 */ /* 0x000fe200078ec0ff */
[----:B------:R-:W2:Y:S01]  /*0190*/  LDCU UR12, c[0x0][0x388] ;  /* 0x00007100ff0c77ac */ /* 0x000ea20008000800 */
[----:B------:R-:W-:-:S03]  /*01a0*/  MOV R37, RZ ;  /* 0x000000ff00257202 */ /* 0x000fc60000000f00 */
[----:B------:R-:W-:Y:S01]  /*01b0*/  IMAD R26, R28, UR7, R29 ;  /* 0x000000071c1a7c24 */ /* 0x000fe2000f8e021d */
[----:B------:R-:W3:Y:S01]  /*01c0*/  LDCU UR11, c[0x0][0x380] ;  /* 0x00007000ff0b77ac */ /* 0x000ee20008000800 */
[----:B-1----:R-:W-:Y:S01]  /*01d0*/  IMAD R25, R30, UR10, R27 ;  /* 0x0000000a1e197c24 */ /* 0x002fe2000f8e021b */
[----:B0-----:R-:W-:-:S04]  /*01e0*/  ULEA UR5, UR6, UR5, 0x18 ;  /* 0x0000000506057291 */ /* 0x001fc8000f8ec0ff */
[----:B------:R-:W-:Y:S01]  /*01f0*/  IADD3 R25, PT, PT, R24, R25, RZ ;  /* 0x0000001918197210 */ /* 0x000fe20007ffe0ff */
[----:B------:R-:W-:Y:S01]  /*0200*/  ULEA UR4, UR6, UR4, 0x18 ;  /* 0x0000000406047291 */ /* 0x000fe2000f8ec0ff */
[----:B------:R-:W-:-:S05]  /*0210*/  LEA R3, R30, UR5, 0x8 ;  /* 0x000000051e037c11 */ /* 0x000fca000f8e40ff */
[----:B------:R-:W-:Y:S02]  /*0220*/  LEA R2, R2, UR4, 0x5 ;  /* 0x0000000402027c11 */ /* 0x000fe4000f8e28ff */
[C---:B------:R-:W-:Y:S02]  /*0230*/  LEA R3, R24.reuse, R3, 0x2 ;  /* 0x0000000318037211 */ /* 0x040fe400078e10ff */
[----:B------:R-:W-:Y:S02]  /*0240*/  LEA R24, R24, UR5, 0x2 ;  /* 0x0000000518187c11 */ /* 0x000fe4000f8e10ff */
[----:B------:R-:W-:Y:S02]  /*0250*/  LEA R2, R29, R2, 0x2 ;  /* 0x000000021d027211 */ /* 0x000fe400078e10ff */
[----:B------:R-:W-:Y:S01]  /*0260*/  LEA R7, R7, UR4, 0x5 ;  /* 0x0000000407077c11 */ /* 0x000fe2000f8e28ff */
[----:B--23--:R-:W-:-:S06]  /*0270*/  UMOV UR4, URZ ;  /* 0x000000ff00047c82 */ /* 0x00cfcc0008000000 */
.L_x_4:
        /* <DEDUP_REMOVED lines=113> */
.L_x_3:
        /* <DEDUP_REMOVED lines=98> */
.L_x_5:
        /* <DEDUP_REMOVED lines=13> */
.L_x_7:


//--------------------- .nv.shared._Z8sgemm_v3ILi128ELi128ELi8ELi8EEviiifPKfS1_fPf --------------------------
	.section	.nv.shared._Z8sgemm_v3ILi128ELi128ELi8ELi8EEviiifPKfS1_fPf,"aw",@nobits
	.sectionflags	@""
	.align	4
.nv.shared._Z8sgemm_v3ILi128ELi128ELi8ELi8EEviiifPKfS1_fPf:
	.zero		9216


//--------------------- .nv.shared.reserved.0     --------------------------
	.section	.nv.shared.reserved.0,"aw",@nobits
	.weak		__nv_reservedSMEM_offset_0_alias
	.size		__nv_reservedSMEM_offset_0_alias, 0, 64
	.other		__nv_reservedSMEM_offset_0_alias,@"STO_CUDA_RESERVED_SHARED STV_DEFAULT"
__nv_reservedSMEM_offset_0_alias:
	.zero		0
	.zero		64


//--------------------- .nv.shared._Z8sgemm_v3ILi64ELi64ELi8ELi8EEviiifPKfS1_fPf --------------------------
	.section	.nv.shared._Z8sgemm_v3ILi64ELi64ELi8ELi8EEviiifPKfS1_fPf,"aw",@nobits
	.sectionflags	@""
	.align	4
.nv.shared._Z8sgemm_v3ILi64ELi64ELi8ELi8EEviiifPKfS1_fPf:
	.zero		5120


//--------------------- .nv.constant0._Z8sgemm_v3ILi128ELi128ELi8ELi8EEviiifPKfS1_fPf --------------------------
	.section	.nv.constant0._Z8sgemm_v3ILi128ELi128ELi8ELi8EEviiifPKfS1_fPf,"a",@progbits
	.sectionflags	@""
	.align	4
.nv.constant0._Z8sgemm_v3ILi128ELi128ELi8ELi8EEviiifPKfS1_fPf:
	.zero		944


//--------------------- .nv.constant0._Z8sgemm_v3ILi64ELi64ELi8ELi8EEviiifPKfS1_fPf --------------------------
	.section	.nv.constant0._Z8sgemm_v3ILi64ELi64ELi8ELi8EEviiifPKfS1_fPf,"a",@progbits
	.sectionflags	@""
	.align	4
.nv.constant0._Z8sgemm_v3ILi64ELi64ELi8ELi8EEviiifPKfS1_fPf:
	.zero		944


//--------------------- SYMBOLS --------------------------

	.type		.nv.reservedSmem.offset0,@object
	.size		.nv.reservedSmem.offset0,0x4
	.type		.nv.reservedSmem.cap,@object
	.size		.nv.reservedSmem.cap,0x4
